//
// Generated by NVIDIA NVVM Compiler
//
// Compiler Build ID: CL-36424714
// Cuda compilation tools, release 13.0, V13.0.88
// Based on NVVM 20.0.0
//

.version 9.0
.target sm_100
.address_size 64

	// .globl	_Z12cudaConvolvePfS_S_ii

.visible .entry _Z12cudaConvolvePfS_S_ii(
	.param .u64 .ptr .align 1 _Z12cudaConvolvePfS_S_ii_param_0,
	.param .u64 .ptr .align 1 _Z12cudaConvolvePfS_S_ii_param_1,
	.param .u64 .ptr .align 1 _Z12cudaConvolvePfS_S_ii_param_2,
	.param .u32 _Z12cudaConvolvePfS_S_ii_param_3,
	.param .u32 _Z12cudaConvolvePfS_S_ii_param_4
)
{
	.reg .pred 	%p<12>;
	.reg .b32 	%r<48>;
	.reg .b32 	%f<119>;
	.reg .b64 	%rd<25>;

	ld.param.u64 	%rd6, [_Z12cudaConvolvePfS_S_ii_param_0];
	ld.param.u64 	%rd7, [_Z12cudaConvolvePfS_S_ii_param_1];
	ld.param.u64 	%rd5, [_Z12cudaConvolvePfS_S_ii_param_2];
	ld.param.u32 	%r25, [_Z12cudaConvolvePfS_S_ii_param_3];
	ld.param.u32 	%r26, [_Z12cudaConvolvePfS_S_ii_param_4];
	cvta.to.global.u64 	%rd1, %rd7;
	cvta.to.global.u64 	%rd2, %rd6;
	mov.u32 	%r1, %ctaid.x;
	mov.u32 	%r2, %tid.x;
	mov.u32 	%r3, %tid.y;
	setp.lt.s32 	%p1, %r26, 1;
	mov.f32 	%f117, 0f00000000;
	@%p1 bra 	$L__BB0_16;
	mul.lo.s32 	%r4, %r26, %r1;
	and.b32  	%r5, %r26, 15;
	and.b32  	%r6, %r26, 7;
	and.b32  	%r7, %r26, 2147483632;
	and.b32  	%r8, %r26, 3;
	neg.s32 	%r9, %r7;
	mov.f32 	%f117, 0f00000000;
	mov.b32 	%r41, 0;
$L__BB0_2:
	setp.lt.u32 	%p2, %r26, 16;
	add.s32 	%r29, %r41, %r4;
	mul.lo.s32 	%r11, %r29, %r26;
	add.s32 	%r30, %r41, %r2;
	mad.lo.s32 	%r12, %r30, %r25, %r3;
	mov.b32 	%r46, 0;
	@%p2 bra 	$L__BB0_5;
	mov.u32 	%r42, %r11;
	mov.u32 	%r43, %r12;
	mov.u32 	%r44, %r9;
$L__BB0_4:
	.pragma "nounroll";
	mul.wide.s32 	%rd8, %r43, 4;
	add.s64 	%rd9, %rd1, %rd8;
	mul.wide.s32 	%rd10, %r42, 4;
	add.s64 	%rd11, %rd2, %rd10;
	ld.global.f32 	%f20, [%rd11];
	ld.global.f32 	%f21, [%rd9];
	fma.rn.f32 	%f22, %f20, %f21, %f117;
	ld.global.f32 	%f23, [%rd11+4];
	ld.global.f32 	%f24, [%rd9+4];
	fma.rn.f32 	%f25, %f23, %f24, %f22;
	ld.global.f32 	%f26, [%rd11+8];
	ld.global.f32 	%f27, [%rd9+8];
	fma.rn.f32 	%f28, %f26, %f27, %f25;
	ld.global.f32 	%f29, [%rd11+12];
	ld.global.f32 	%f30, [%rd9+12];
	fma.rn.f32 	%f31, %f29, %f30, %f28;
	ld.global.f32 	%f32, [%rd11+16];
	ld.global.f32 	%f33, [%rd9+16];
	fma.rn.f32 	%f34, %f32, %f33, %f31;
	ld.global.f32 	%f35, [%rd11+20];
	ld.global.f32 	%f36, [%rd9+20];
	fma.rn.f32 	%f37, %f35, %f36, %f34;
	ld.global.f32 	%f38, [%rd11+24];
	ld.global.f32 	%f39, [%rd9+24];
	fma.rn.f32 	%f40, %f38, %f39, %f37;
	ld.global.f32 	%f41, [%rd11+28];
	ld.global.f32 	%f42, [%rd9+28];
	fma.rn.f32 	%f43, %f41, %f42, %f40;
	ld.global.f32 	%f44, [%rd11+32];
	ld.global.f32 	%f45, [%rd9+32];
	fma.rn.f32 	%f46, %f44, %f45, %f43;
	ld.global.f32 	%f47, [%rd11+36];
	ld.global.f32 	%f48, [%rd9+36];
	fma.rn.f32 	%f49, %f47, %f48, %f46;
	ld.global.f32 	%f50, [%rd11+40];
	ld.global.f32 	%f51, [%rd9+40];
	fma.rn.f32 	%f52, %f50, %f51, %f49;
	ld.global.f32 	%f53, [%rd11+44];
	ld.global.f32 	%f54, [%rd9+44];
	fma.rn.f32 	%f55, %f53, %f54, %f52;
	ld.global.f32 	%f56, [%rd11+48];
	ld.global.f32 	%f57, [%rd9+48];
	fma.rn.f32 	%f58, %f56, %f57, %f55;
	ld.global.f32 	%f59, [%rd11+52];
	ld.global.f32 	%f60, [%rd9+52];
	fma.rn.f32 	%f61, %f59, %f60, %f58;
	ld.global.f32 	%f62, [%rd11+56];
	ld.global.f32 	%f63, [%rd9+56];
	fma.rn.f32 	%f64, %f62, %f63, %f61;
	ld.global.f32 	%f65, [%rd11+60];
	ld.global.f32 	%f66, [%rd9+60];
	fma.rn.f32 	%f117, %f65, %f66, %f64;
	add.s32 	%r44, %r44, 16;
	add.s32 	%r43, %r43, 16;
	add.s32 	%r42, %r42, 16;
	setp.ne.s32 	%p3, %r44, 0;
	mov.u32 	%r46, %r7;
	@%p3 bra 	$L__BB0_4;
$L__BB0_5:
	setp.eq.s32 	%p4, %r5, 0;
	@%p4 bra 	$L__BB0_15;
	add.s32 	%r31, %r5, -1;
	setp.lt.u32 	%p5, %r31, 7;
	@%p5 bra 	$L__BB0_8;
	add.s32 	%r32, %r46, %r11;
	mul.wide.s32 	%rd12, %r32, 4;
	add.s64 	%rd13, %rd2, %rd12;
	ld.global.f32 	%f68, [%rd13];
	add.s32 	%r33, %r12, %r46;
	mul.wide.s32 	%rd14, %r33, 4;
	add.s64 	%rd15, %rd1, %rd14;
	ld.global.f32 	%f69, [%rd15];
	fma.rn.f32 	%f70, %f68, %f69, %f117;
	ld.global.f32 	%f71, [%rd13+4];
	ld.global.f32 	%f72, [%rd15+4];
	fma.rn.f32 	%f73, %f71, %f72, %f70;
	ld.global.f32 	%f74, [%rd13+8];
	ld.global.f32 	%f75, [%rd15+8];
	fma.rn.f32 	%f76, %f74, %f75, %f73;
	ld.global.f32 	%f77, [%rd13+12];
	ld.global.f32 	%f78, [%rd15+12];
	fma.rn.f32 	%f79, %f77, %f78, %f76;
	ld.global.f32 	%f80, [%rd13+16];
	ld.global.f32 	%f81, [%rd15+16];
	fma.rn.f32 	%f82, %f80, %f81, %f79;
	ld.global.f32 	%f83, [%rd13+20];
	ld.global.f32 	%f84, [%rd15+20];
	fma.rn.f32 	%f85, %f83, %f84, %f82;
	ld.global.f32 	%f86, [%rd13+24];
	ld.global.f32 	%f87, [%rd15+24];
	fma.rn.f32 	%f88, %f86, %f87, %f85;
	ld.global.f32 	%f89, [%rd13+28];
	ld.global.f32 	%f90, [%rd15+28];
	fma.rn.f32 	%f117, %f89, %f90, %f88;
	add.s32 	%r46, %r46, 8;
$L__BB0_8:
	setp.eq.s32 	%p6, %r6, 0;
	@%p6 bra 	$L__BB0_15;
	add.s32 	%r34, %r6, -1;
	setp.lt.u32 	%p7, %r34, 3;
	@%p7 bra 	$L__BB0_11;
	add.s32 	%r35, %r46, %r11;
	mul.wide.s32 	%rd16, %r35, 4;
	add.s64 	%rd17, %rd2, %rd16;
	ld.global.f32 	%f92, [%rd17];
	add.s32 	%r36, %r12, %r46;
	mul.wide.s32 	%rd18, %r36, 4;
	add.s64 	%rd19, %rd1, %rd18;
	ld.global.f32 	%f93, [%rd19];
	fma.rn.f32 	%f94, %f92, %f93, %f117;
	ld.global.f32 	%f95, [%rd17+4];
	ld.global.f32 	%f96, [%rd19+4];
	fma.rn.f32 	%f97, %f95, %f96, %f94;
	ld.global.f32 	%f98, [%rd17+8];
	ld.global.f32 	%f99, [%rd19+8];
	fma.rn.f32 	%f100, %f98, %f99, %f97;
	ld.global.f32 	%f101, [%rd17+12];
	ld.global.f32 	%f102, [%rd19+12];
	fma.rn.f32 	%f117, %f101, %f102, %f100;
	add.s32 	%r46, %r46, 4;
$L__BB0_11:
	setp.eq.s32 	%p8, %r8, 0;
	@%p8 bra 	$L__BB0_15;
	setp.eq.s32 	%p9, %r8, 1;
	add.s32 	%r37, %r46, %r11;
	mul.wide.s32 	%rd20, %r37, 4;
	add.s64 	%rd3, %rd2, %rd20;
	ld.global.f32 	%f103, [%rd3];
	add.s32 	%r38, %r12, %r46;
	mul.wide.s32 	%rd21, %r38, 4;
	add.s64 	%rd4, %rd1, %rd21;
	ld.global.f32 	%f104, [%rd4];
	fma.rn.f32 	%f117, %f103, %f104, %f117;
	@%p9 bra 	$L__BB0_15;
	setp.eq.s32 	%p10, %r8, 2;
	ld.global.f32 	%f105, [%rd3+4];
	ld.global.f32 	%f106, [%rd4+4];
	fma.rn.f32 	%f117, %f105, %f106, %f117;
	@%p10 bra 	$L__BB0_15;
	ld.global.f32 	%f107, [%rd3+8];
	ld.global.f32 	%f108, [%rd4+8];
	fma.rn.f32 	%f117, %f107, %f108, %f117;
$L__BB0_15:
	add.s32 	%r41, %r41, 1;
	setp.ne.s32 	%p11, %r41, %r26;
	@%p11 bra 	$L__BB0_2;
$L__BB0_16:
	cvta.to.global.u64 	%rd22, %rd5;
	mad.lo.s32 	%r39, %r2, 28, %r3;
	mad.lo.s32 	%r40, %r1, 784, %r39;
	mul.wide.u32 	%rd23, %r40, 4;
	add.s64 	%rd24, %rd22, %rd23;
	st.global.f32 	[%rd24], %f117;
	ret;

}
	// .globl	_Z12cudaSamplingPfS_S_ii
.visible .entry _Z12cudaSamplingPfS_S_ii(
	.param .u64 .ptr .align 1 _Z12cudaSamplingPfS_S_ii_param_0,
	.param .u64 .ptr .align 1 _Z12cudaSamplingPfS_S_ii_param_1,
	.param .u64 .ptr .align 1 _Z12cudaSamplingPfS_S_ii_param_2,
	.param .u32 _Z12cudaSamplingPfS_S_ii_param_3,
	.param .u32 _Z12cudaSamplingPfS_S_ii_param_4
)
{
	.reg .pred 	%p<12>;
	.reg .b32 	%r<46>;
	.reg .b32 	%f<119>;
	.reg .b64 	%rd<44>;

	ld.param.u64 	%rd9, [_Z12cudaSamplingPfS_S_ii_param_0];
	ld.param.u64 	%rd10, [_Z12cudaSamplingPfS_S_ii_param_1];
	ld.param.u64 	%rd8, [_Z12cudaSamplingPfS_S_ii_param_2];
	ld.param.u32 	%r23, [_Z12cudaSamplingPfS_S_ii_param_3];
	ld.param.u32 	%r24, [_Z12cudaSamplingPfS_S_ii_param_4];
	cvta.to.global.u64 	%rd1, %rd10;
	cvta.to.global.u64 	%rd2, %rd9;
	mov.u32 	%r1, %ctaid.x;
	mov.u32 	%r2, %tid.x;
	mov.u32 	%r3, %tid.y;
	setp.lt.s32 	%p1, %r24, 1;
	mov.f32 	%f117, 0f00000000;
	@%p1 bra 	$L__BB1_16;
	shl.b32 	%r26, %r2, 1;
	mad.lo.s32 	%r4, %r23, %r1, %r26;
	and.b32  	%r5, %r24, 15;
	and.b32  	%r6, %r24, 7;
	and.b32  	%r7, %r24, 2147483632;
	and.b32  	%r8, %r24, 3;
	neg.s32 	%r9, %r7;
	mov.f32 	%f117, 0f00000000;
	mov.b32 	%r40, 0;
$L__BB1_2:
	setp.lt.u32 	%p2, %r24, 16;
	mul.lo.s32 	%r11, %r40, %r24;
	add.s32 	%r28, %r4, %r40;
	shl.b32 	%r29, %r3, 1;
	mad.lo.s32 	%r12, %r28, %r23, %r29;
	mov.b32 	%r44, 0;
	@%p2 bra 	$L__BB1_5;
	mul.wide.u32 	%rd11, %r11, 4;
	add.s64 	%rd12, %rd2, %rd11;
	add.s64 	%rd43, %rd12, 32;
	mov.u32 	%r41, %r12;
	mov.u32 	%r42, %r9;
$L__BB1_4:
	.pragma "nounroll";
	mul.wide.s32 	%rd13, %r41, 4;
	add.s64 	%rd14, %rd1, %rd13;
	ld.global.f32 	%f20, [%rd43+-32];
	ld.global.f32 	%f21, [%rd14];
	fma.rn.f32 	%f22, %f20, %f21, %f117;
	ld.global.f32 	%f23, [%rd43+-28];
	ld.global.f32 	%f24, [%rd14+4];
	fma.rn.f32 	%f25, %f23, %f24, %f22;
	ld.global.f32 	%f26, [%rd43+-24];
	ld.global.f32 	%f27, [%rd14+8];
	fma.rn.f32 	%f28, %f26, %f27, %f25;
	ld.global.f32 	%f29, [%rd43+-20];
	ld.global.f32 	%f30, [%rd14+12];
	fma.rn.f32 	%f31, %f29, %f30, %f28;
	ld.global.f32 	%f32, [%rd43+-16];
	ld.global.f32 	%f33, [%rd14+16];
	fma.rn.f32 	%f34, %f32, %f33, %f31;
	ld.global.f32 	%f35, [%rd43+-12];
	ld.global.f32 	%f36, [%rd14+20];
	fma.rn.f32 	%f37, %f35, %f36, %f34;
	ld.global.f32 	%f38, [%rd43+-8];
	ld.global.f32 	%f39, [%rd14+24];
	fma.rn.f32 	%f40, %f38, %f39, %f37;
	ld.global.f32 	%f41, [%rd43+-4];
	ld.global.f32 	%f42, [%rd14+28];
	fma.rn.f32 	%f43, %f41, %f42, %f40;
	ld.global.f32 	%f44, [%rd43];
	ld.global.f32 	%f45, [%rd14+32];
	fma.rn.f32 	%f46, %f44, %f45, %f43;
	ld.global.f32 	%f47, [%rd43+4];
	ld.global.f32 	%f48, [%rd14+36];
	fma.rn.f32 	%f49, %f47, %f48, %f46;
	ld.global.f32 	%f50, [%rd43+8];
	ld.global.f32 	%f51, [%rd14+40];
	fma.rn.f32 	%f52, %f50, %f51, %f49;
	ld.global.f32 	%f53, [%rd43+12];
	ld.global.f32 	%f54, [%rd14+44];
	fma.rn.f32 	%f55, %f53, %f54, %f52;
	ld.global.f32 	%f56, [%rd43+16];
	ld.global.f32 	%f57, [%rd14+48];
	fma.rn.f32 	%f58, %f56, %f57, %f55;
	ld.global.f32 	%f59, [%rd43+20];
	ld.global.f32 	%f60, [%rd14+52];
	fma.rn.f32 	%f61, %f59, %f60, %f58;
	ld.global.f32 	%f62, [%rd43+24];
	ld.global.f32 	%f63, [%rd14+56];
	fma.rn.f32 	%f64, %f62, %f63, %f61;
	ld.global.f32 	%f65, [%rd43+28];
	ld.global.f32 	%f66, [%rd14+60];
	fma.rn.f32 	%f117, %f65, %f66, %f64;
	add.s32 	%r42, %r42, 16;
	add.s32 	%r41, %r41, 16;
	add.s64 	%rd43, %rd43, 64;
	setp.ne.s32 	%p3, %r42, 0;
	mov.u32 	%r44, %r7;
	@%p3 bra 	$L__BB1_4;
$L__BB1_5:
	setp.eq.s32 	%p4, %r5, 0;
	@%p4 bra 	$L__BB1_15;
	add.s32 	%r30, %r5, -1;
	setp.lt.u32 	%p5, %r30, 7;
	@%p5 bra 	$L__BB1_8;
	add.s32 	%r31, %r44, %r11;
	mul.wide.u32 	%rd15, %r31, 4;
	add.s64 	%rd16, %rd2, %rd15;
	ld.global.f32 	%f68, [%rd16];
	add.s32 	%r32, %r12, %r44;
	mul.wide.s32 	%rd17, %r32, 4;
	add.s64 	%rd18, %rd1, %rd17;
	ld.global.f32 	%f69, [%rd18];
	fma.rn.f32 	%f70, %f68, %f69, %f117;
	cvt.u64.u32 	%rd19, %r11;
	cvt.u64.u32 	%rd20, %r44;
	add.s64 	%rd21, %rd20, %rd19;
	shl.b64 	%rd22, %rd21, 2;
	add.s64 	%rd23, %rd2, %rd22;
	ld.global.f32 	%f71, [%rd23+4];
	ld.global.f32 	%f72, [%rd18+4];
	fma.rn.f32 	%f73, %f71, %f72, %f70;
	ld.global.f32 	%f74, [%rd23+8];
	ld.global.f32 	%f75, [%rd18+8];
	fma.rn.f32 	%f76, %f74, %f75, %f73;
	ld.global.f32 	%f77, [%rd23+12];
	ld.global.f32 	%f78, [%rd18+12];
	fma.rn.f32 	%f79, %f77, %f78, %f76;
	ld.global.f32 	%f80, [%rd23+16];
	ld.global.f32 	%f81, [%rd18+16];
	fma.rn.f32 	%f82, %f80, %f81, %f79;
	ld.global.f32 	%f83, [%rd23+20];
	ld.global.f32 	%f84, [%rd18+20];
	fma.rn.f32 	%f85, %f83, %f84, %f82;
	ld.global.f32 	%f86, [%rd23+24];
	ld.global.f32 	%f87, [%rd18+24];
	fma.rn.f32 	%f88, %f86, %f87, %f85;
	ld.global.f32 	%f89, [%rd23+28];
	ld.global.f32 	%f90, [%rd18+28];
	fma.rn.f32 	%f117, %f89, %f90, %f88;
	add.s32 	%r44, %r44, 8;
$L__BB1_8:
	setp.eq.s32 	%p6, %r6, 0;
	@%p6 bra 	$L__BB1_15;
	add.s32 	%r33, %r6, -1;
	setp.lt.u32 	%p7, %r33, 3;
	@%p7 bra 	$L__BB1_11;
	add.s32 	%r34, %r44, %r11;
	mul.wide.u32 	%rd24, %r34, 4;
	add.s64 	%rd25, %rd2, %rd24;
	ld.global.f32 	%f92, [%rd25];
	add.s32 	%r35, %r12, %r44;
	mul.wide.s32 	%rd26, %r35, 4;
	add.s64 	%rd27, %rd1, %rd26;
	ld.global.f32 	%f93, [%rd27];
	fma.rn.f32 	%f94, %f92, %f93, %f117;
	cvt.u64.u32 	%rd28, %r11;
	cvt.u64.u32 	%rd29, %r44;
	add.s64 	%rd30, %rd29, %rd28;
	shl.b64 	%rd31, %rd30, 2;
	add.s64 	%rd32, %rd2, %rd31;
	ld.global.f32 	%f95, [%rd32+4];
	ld.global.f32 	%f96, [%rd27+4];
	fma.rn.f32 	%f97, %f95, %f96, %f94;
	ld.global.f32 	%f98, [%rd32+8];
	ld.global.f32 	%f99, [%rd27+8];
	fma.rn.f32 	%f100, %f98, %f99, %f97;
	ld.global.f32 	%f101, [%rd32+12];
	ld.global.f32 	%f102, [%rd27+12];
	fma.rn.f32 	%f117, %f101, %f102, %f100;
	add.s32 	%r44, %r44, 4;
$L__BB1_11:
	setp.eq.s32 	%p8, %r8, 0;
	@%p8 bra 	$L__BB1_15;
	setp.eq.s32 	%p9, %r8, 1;
	add.s32 	%r36, %r44, %r11;
	mul.wide.u32 	%rd33, %r36, 4;
	add.s64 	%rd34, %rd2, %rd33;
	ld.global.f32 	%f103, [%rd34];
	add.s32 	%r37, %r12, %r44;
	mul.wide.s32 	%rd35, %r37, 4;
	add.s64 	%rd6, %rd1, %rd35;
	ld.global.f32 	%f104, [%rd6];
	fma.rn.f32 	%f117, %f103, %f104, %f117;
	@%p9 bra 	$L__BB1_15;
	setp.eq.s32 	%p10, %r8, 2;
	cvt.u64.u32 	%rd36, %r11;
	cvt.u64.u32 	%rd37, %r44;
	add.s64 	%rd38, %rd37, %rd36;
	shl.b64 	%rd39, %rd38, 2;
	add.s64 	%rd7, %rd2, %rd39;
	ld.global.f32 	%f105, [%rd7+4];
	ld.global.f32 	%f106, [%rd6+4];
	fma.rn.f32 	%f117, %f105, %f106, %f117;
	@%p10 bra 	$L__BB1_15;
	ld.global.f32 	%f107, [%rd7+8];
	ld.global.f32 	%f108, [%rd6+8];
	fma.rn.f32 	%f117, %f107, %f108, %f117;
$L__BB1_15:
	add.s32 	%r40, %r40, 1;
	setp.ne.s32 	%p11, %r40, %r24;
	@%p11 bra 	$L__BB1_2;
$L__BB1_16:
	cvta.to.global.u64 	%rd40, %rd8;
	mad.lo.s32 	%r38, %r2, 14, %r3;
	mad.lo.s32 	%r39, %r1, 196, %r38;
	mul.wide.u32 	%rd41, %r39, 4;
	add.s64 	%rd42, %rd40, %rd41;
	st.global.f32 	[%rd42], %f117;
	ret;

}
	// .globl	_Z21apply_activation_tanhPfi
.visible .entry _Z21apply_activation_tanhPfi(
	.param .u64 .ptr .align 1 _Z21apply_activation_tanhPfi_param_0,
	.param .u32 _Z21apply_activation_tanhPfi_param_1
)
{
	.reg .b32 	%r<7>;
	.reg .b32 	%f<18>;
	.reg .b64 	%rd<5>;

	ld.param.u64 	%rd1, [_Z21apply_activation_tanhPfi_param_0];
	cvta.to.global.u64 	%rd2, %rd1;
	mov.u32 	%r1, %tid.x;
	mov.u32 	%r2, %ctaid.x;
	mov.u32 	%r3, %ntid.x;
	mad.lo.s32 	%r4, %r2, %r3, %r1;
	mul.wide.s32 	%rd3, %r4, 4;
	add.s64 	%rd4, %rd2, %rd3;
	ld.global.f32 	%f1, [%rd4];
	mul.f32 	%f2, %f1, 0fC0000000;
	fma.rn.f32 	%f3, %f2, 0f3BBB989D, 0f3F000000;
	cvt.sat.f32.f32 	%f4, %f3;
	mov.f32 	%f5, 0f4B400001;
	mov.f32 	%f6, 0f437C0000;
	fma.rm.f32 	%f7, %f4, %f6, %f5;
	add.f32 	%f8, %f7, 0fCB40007F;
	neg.f32 	%f9, %f8;
	fma.rn.f32 	%f10, %f2, 0f3FB8AA3B, %f9;
	fma.rn.f32 	%f11, %f2, 0f32A57060, %f10;
	mov.b32 	%r5, %f7;
	shl.b32 	%r6, %r5, 23;
	mov.b32 	%f12, %r6;
	ex2.approx.ftz.f32 	%f13, %f11;
	fma.rn.f32 	%f14, %f13, %f12, 0f3F800000;
	mov.f32 	%f15, 0f40000000;
	div.rn.f32 	%f16, %f15, %f14;
	add.f32 	%f17, %f16, 0fBF800000;
	st.global.f32 	[%rd4], %f17;
	ret;

}


// ===== COMPILED SASS (sm_100) =====

	.target	sm_100

	.elftype	@"ET_EXEC"


//--------------------- .note.nv.tkinfo           --------------------------
	.section	.note.nv.tkinfo,"",@"SHT_NOTE"
	.sectionflags	@"SHF_NOTE_NV_TKINFO"
	.tkinfo
        /*0018*/ 	.word	0x00000002
        /*0030*/ 	.string	""
        /*0030*/ 	.string	"ptxas"
        /*0030*/ 	.string	"Cuda compilation tools, release 13.0, V13.0.88"
        /*0030*/ 	.string	"Build cuda_13.0.r13.0/compiler.36424714_0"
        /*0030*/ 	.string	"-arch sm_100 -m 64 "



//--------------------- .note.nv.cuinfo           --------------------------
	.section	.note.nv.cuinfo,"",@"SHT_NOTE"
	.sectionflags	@"SHF_NOTE_NV_CUINFO"
        /*0018*/ 	.short	0x0002
        /*001a*/ 	.short	0x0064
        /*001c*/ 	.short	0x0082
	.zero		2


//--------------------- .nv.info                  --------------------------
	.section	.nv.info,"",@"SHT_CUDA_INFO"
	.align	4


	//----- nvinfo : EIATTR_REGCOUNT
	.align		4
        /*0000*/ 	.byte	0x04, 0x2f
        /*0002*/ 	.short	(.L_1 - .L_0)
	.align		4
.L_0:
        /*0004*/ 	.word	index@(_Z12cudaConvolvePfS_S_ii)
        /*0008*/ 	.word	0x0000001f


	//----- nvinfo : EIATTR_FRAME_SIZE
	.align		4
.L_1:
        /*000c*/ 	.byte	0x04, 0x11
        /*000e*/ 	.short	(.L_3 - .L_2)
	.align		4
.L_2:
        /*0010*/ 	.word	index@(_Z12cudaConvolvePfS_S_ii)
        /*0014*/ 	.word	0x00000000


	//----- nvinfo : EIATTR_REGCOUNT
	.align		4
.L_3:
        /*0018*/ 	.byte	0x04, 0x2f
        /*001a*/ 	.short	(.L_5 - .L_4)
	.align		4
.L_4:
        /*001c*/ 	.word	index@(_Z12cudaSamplingPfS_S_ii)
        /*0020*/ 	.word	0x00000020


	//----- nvinfo : EIATTR_FRAME_SIZE
	.align		4
.L_5:
        /*0024*/ 	.byte	0x04, 0x11
        /*0026*/ 	.short	(.L_7 - .L_6)
	.align		4
.L_6:
        /*0028*/ 	.word	index@(_Z12cudaSamplingPfS_S_ii)
        /*002c*/ 	.word	0x00000000


	//----- nvinfo : EIATTR_REGCOUNT
	.align		4
.L_7:
        /*0030*/ 	.byte	0x04, 0x2f
        /*0032*/ 	.short	(.L_9 - .L_8)
	.align		4
.L_8:
        /*0034*/ 	.word	index@(_Z21apply_activation_tanhPfi)
        /*0038*/ 	.word	0x0000000e


	//----- nvinfo : EIATTR_FRAME_SIZE
	.align		4
.L_9:
        /*003c*/ 	.byte	0x04, 0x11
        /*003e*/ 	.short	(.L_11 - .L_10)
	.align		4
.L_10:
        /*0040*/ 	.word	index@($__internal_0_$__cuda_sm3x_div_rn_noftz_f32_slowpath)
        /*0044*/ 	.word	0x00000000


	//----- nvinfo : EIATTR_FRAME_SIZE
	.align		4
.L_11:
        /*0048*/ 	.byte	0x04, 0x11
        /*004a*/ 	.short	(.L_13 - .L_12)
	.align		4
.L_12:
        /*004c*/ 	.word	index@(_Z21apply_activation_tanhPfi)
        /*0050*/ 	.word	0x00000000


	//----- nvinfo : EIATTR_MIN_STACK_SIZE
	.align		4
.L_13:
        /*0054*/ 	.byte	0x04, 0x12
        /*0056*/ 	.short	(.L_15 - .L_14)
	.align		4
.L_14:
        /*0058*/ 	.word	index@(_Z21apply_activation_tanhPfi)
        /*005c*/ 	.word	0x00000000


	//----- nvinfo : EIATTR_MIN_STACK_SIZE
	.align		4
.L_15:
        /*0060*/ 	.byte	0x04, 0x12
        /*0062*/ 	.short	(.L_17 - .L_16)
	.align		4
.L_16:
        /*0064*/ 	.word	index@(_Z12cudaSamplingPfS_S_ii)
        /*0068*/ 	.word	0x00000000


	//----- nvinfo : EIATTR_MIN_STACK_SIZE
	.align		4
.L_17:
        /*006c*/ 	.byte	0x04, 0x12
        /*006e*/ 	.short	(.L_19 - .L_18)
	.align		4
.L_18:
        /*0070*/ 	.word	index@(_Z12cudaConvolvePfS_S_ii)
        /*0074*/ 	.word	0x00000000
.L_19:


//--------------------- .nv.compat                --------------------------
	.section	.nv.compat,"",@"SHT_CUDA_COMPAT_INFO"
	.align	4
        /*0000*/ 	.byte	0x02, 0x09, 0x00, 0x00, 0x02, 0x02, 0x01, 0x00, 0x02, 0x05, 0x05, 0x00, 0x03, 0x07, 0x01, 0x01
        /*0010*/ 	.byte	0x02, 0x03, 0x00, 0x00, 0x02, 0x06, 0x01, 0x00, 0x04, 0x0b, 0x08, 0x00, 0x01, 0x00, 0x00, 0x00
        /*0020*/ 	.byte	0x00, 0x00, 0x00, 0x00


//--------------------- .nv.info._Z21apply_activation_tanhPfi --------------------------
	.section	.nv.info._Z21apply_activation_tanhPfi,"",@"SHT_CUDA_INFO"
	.sectionflags	@""
	.align	4


	//----- nvinfo : EIATTR_CUDA_API_VERSION
	.align		4
        /*0000*/ 	.byte	0x04, 0x37
        /*0002*/ 	.short	(.L_21 - .L_20)
.L_20:
        /*0004*/ 	.word	0x00000082


	//----- nvinfo : EIATTR_KPARAM_INFO
	.align		4
.L_21:
        /*0008*/ 	.byte	0x04, 0x17
        /*000a*/ 	.short	(.L_23 - .L_22)
.L_22:
        /*000c*/ 	.word	0x00000000
        /*0010*/ 	.short	0x0001
        /*0012*/ 	.short	0x0008
        /*0014*/ 	.byte	0x00, 0xf0, 0x11, 0x00


	//----- nvinfo : EIATTR_KPARAM_INFO
	.align		4
.L_23:
        /*0018*/ 	.byte	0x04, 0x17
        /*001a*/ 	.short	(.L_25 - .L_24)
.L_24:
        /*001c*/ 	.word	0x00000000
        /*0020*/ 	.short	0x0000
        /*0022*/ 	.short	0x0000
        /*0024*/ 	.byte	0x00, 0xf5, 0x21, 0x00


	//----- nvinfo : EIATTR_SPARSE_MMA_MASK
	.align		4
.L_25:
        /*0028*/ 	.byte	0x03, 0x50
        /*002a*/ 	.short	0x0000


	//----- nvinfo : EIATTR_MAXREG_COUNT
	.align		4
        /*002c*/ 	.byte	0x03, 0x1b
        /*002e*/ 	.short	0x00ff


	//----- nvinfo : EIATTR_MERCURY_ISA_VERSION
	.align		4
        /*0030*/ 	.byte	0x03, 0x5f
        /*0032*/ 	.short	0x0101


	//----- nvinfo : EIATTR_VRC_CTA_INIT_COUNT
	.align		4
        /*0034*/ 	.byte	0x02, 0x4a
	.zero		1
	.zero		1


	//----- nvinfo : EIATTR_EXIT_INSTR_OFFSETS
	.align		4
        /*0038*/ 	.byte	0x04, 0x1c
        /*003a*/ 	.short	(.L_27 - .L_26)


	//   ....[0]....
.L_26:
        /*003c*/ 	.word	0x00000250


	//----- nvinfo : EIATTR_CRS_STACK_SIZE
	.align		4
.L_27:
        /*0040*/ 	.byte	0x04, 0x1e
        /*0042*/ 	.short	(.L_29 - .L_28)
.L_28:
        /*0044*/ 	.word	0x00000000


	//----- nvinfo : EIATTR_CBANK_PARAM_SIZE
	.align		4
.L_29:
        /*0048*/ 	.byte	0x03, 0x19
        /*004a*/ 	.short	0x000c


	//----- nvinfo : EIATTR_PARAM_CBANK
	.align		4
        /*004c*/ 	.byte	0x04, 0x0a
        /*004e*/ 	.short	(.L_31 - .L_30)
	.align		4
.L_30:
        /*0050*/ 	.word	index@(.nv.constant0._Z21apply_activation_tanhPfi)
        /*0054*/ 	.short	0x0380
        /*0056*/ 	.short	0x000c


	//----- nvinfo : EIATTR_SW_WAR
	.align		4
.L_31:
        /*0058*/ 	.byte	0x04, 0x36
        /*005a*/ 	.short	(.L_33 - .L_32)
.L_32:
        /*005c*/ 	.word	0x00000008
.L_33:


//--------------------- .nv.info._Z12cudaSamplingPfS_S_ii --------------------------
	.section	.nv.info._Z12cudaSamplingPfS_S_ii,"",@"SHT_CUDA_INFO"
	.sectionflags	@""
	.align	4


	//----- nvinfo : EIATTR_CUDA_API_VERSION
	.align		4
        /*0000*/ 	.byte	0x04, 0x37
        /*0002*/ 	.short	(.L_35 - .L_34)
.L_34:
        /*0004*/ 	.word	0x00000082


	//----- nvinfo : EIATTR_KPARAM_INFO
	.align		4
.L_35:
        /*0008*/ 	.byte	0x04, 0x17
        /*000a*/ 	.short	(.L_37 - .L_36)
.L_36:
        /*000c*/ 	.word	0x00000000
        /*0010*/ 	.short	0x0004
        /*0012*/ 	.short	0x001c
        /*0014*/ 	.byte	0x00, 0xf0, 0x11, 0x00


	//----- nvinfo : EIATTR_KPARAM_INFO
	.align		4
.L_37:
        /*0018*/ 	.byte	0x04, 0x17
        /*001a*/ 	.short	(.L_39 - .L_38)
.L_38:
        /*001c*/ 	.word	0x00000000
        /*0020*/ 	.short	0x0003
        /*0022*/ 	.short	0x0018
        /*0024*/ 	.byte	0x00, 0xf0, 0x11, 0x00


	//----- nvinfo : EIATTR_KPARAM_INFO
	.align		4
.L_39:
        /*0028*/ 	.byte	0x04, 0x17
        /*002a*/ 	.short	(.L_41 - .L_40)
.L_40:
        /*002c*/ 	.word	0x00000000
        /*0030*/ 	.short	0x0002
        /*0032*/ 	.short	0x0010
        /*0034*/ 	.byte	0x00, 0xf5, 0x21, 0x00


	//----- nvinfo : EIATTR_KPARAM_INFO
	.align		4
.L_41:
        /*0038*/ 	.byte	0x04, 0x17
        /*003a*/ 	.short	(.L_43 - .L_42)
.L_42:
        /*003c*/ 	.word	0x00000000
        /*0040*/ 	.short	0x0001
        /*0042*/ 	.short	0x0008
        /*0044*/ 	.byte	0x00, 0xf5, 0x21, 0x00


	//----- nvinfo : EIATTR_KPARAM_INFO
	.align		4
.L_43:
        /*0048*/ 	.byte	0x04, 0x17
        /*004a*/ 	.short	(.L_45 - .L_44)
.L_44:
        /*004c*/ 	.word	0x00000000
        /*0050*/ 	.short	0x0000
        /*0052*/ 	.short	0x0000
        /*0054*/ 	.byte	0x00, 0xf5, 0x21, 0x00


	//----- nvinfo : EIATTR_SPARSE_MMA_MASK
	.align		4
.L_45:
        /*0058*/ 	.byte	0x03, 0x50
        /*005a*/ 	.short	0x0000


	//----- nvinfo : EIATTR_MAXREG_COUNT
	.align		4
        /*005c*/ 	.byte	0x03, 0x1b
        /*005e*/ 	.short	0x00ff


	//----- nvinfo : EIATTR_MERCURY_ISA_VERSION
	.align		4
        /*0060*/ 	.byte	0x03, 0x5f
        /*0062*/ 	.short	0x0101


	//----- nvinfo : EIATTR_VRC_CTA_INIT_COUNT
	.align		4
        /*0064*/ 	.byte	0x02, 0x4a
	.zero		1
	.zero		1


	//----- nvinfo : EIATTR_EXIT_INSTR_OFFSETS
	.align		4
        /*0068*/ 	.byte	0x04, 0x1c
        /*006a*/ 	.short	(.L_47 - .L_46)


	//   ....[0]....
.L_46:
        /*006c*/ 	.word	0x00000c50


	//----- nvinfo : EIATTR_CBANK_PARAM_SIZE
	.align		4
.L_47:
        /*0070*/ 	.byte	0x03, 0x19
        /*0072*/ 	.short	0x0020


	//----- nvinfo : EIATTR_PARAM_CBANK
	.align		4
        /*0074*/ 	.byte	0x04, 0x0a
        /*0076*/ 	.short	(.L_49 - .L_48)
	.align		4
.L_48:
        /*0078*/ 	.word	index@(.nv.constant0._Z12cudaSamplingPfS_S_ii)
        /*007c*/ 	.short	0x0380
        /*007e*/ 	.short	0x0020


	//----- nvinfo : EIATTR_SW_WAR
	.align		4
.L_49:
        /*0080*/ 	.byte	0x04, 0x36
        /*0082*/ 	.short	(.L_51 - .L_50)
.L_50:
        /*0084*/ 	.word	0x00000008
.L_51:


//--------------------- .nv.info._Z12cudaConvolvePfS_S_ii --------------------------
	.section	.nv.info._Z12cudaConvolvePfS_S_ii,"",@"SHT_CUDA_INFO"
	.sectionflags	@""
	.align	4


	//----- nvinfo : EIATTR_CUDA_API_VERSION
	.align		4
        /*0000*/ 	.byte	0x04, 0x37
        /*0002*/ 	.short	(.L_53 - .L_52)
.L_52:
        /*0004*/ 	.word	0x00000082


	//----- nvinfo : EIATTR_KPARAM_INFO
	.align		4
.L_53:
        /*0008*/ 	.byte	0x04, 0x17
        /*000a*/ 	.short	(.L_55 - .L_54)
.L_54:
        /*000c*/ 	.word	0x00000000
        /*0010*/ 	.short	0x0004
        /*0012*/ 	.short	0x001c
        /*0014*/ 	.byte	0x00, 0xf0, 0x11, 0x00


	//----- nvinfo : EIATTR_KPARAM_INFO
	.align		4
.L_55:
        /*0018*/ 	.byte	0x04, 0x17
        /*001a*/ 	.short	(.L_57 - .L_56)
.L_56:
        /*001c*/ 	.word	0x00000000
        /*0020*/ 	.short	0x0003
        /*0022*/ 	.short	0x0018
        /*0024*/ 	.byte	0x00, 0xf0, 0x11, 0x00


	//----- nvinfo : EIATTR_KPARAM_INFO
	.align		4
.L_57:
        /*0028*/ 	.byte	0x04, 0x17
        /*002a*/ 	.short	(.L_59 - .L_58)
.L_58:
        /*002c*/ 	.word	0x00000000
        /*0030*/ 	.short	0x0002
        /*0032*/ 	.short	0x0010
        /*0034*/ 	.byte	0x00, 0xf5, 0x21, 0x00


	//----- nvinfo : EIATTR_KPARAM_INFO
	.align		4
.L_59:
        /*0038*/ 	.byte	0x04, 0x17
        /*003a*/ 	.short	(.L_61 - .L_60)
.L_60:
        /*003c*/ 	.word	0x00000000
        /*0040*/ 	.short	0x0001
        /*0042*/ 	.short	0x0008
        /*0044*/ 	.byte	0x00, 0xf5, 0x21, 0x00


	//----- nvinfo : EIATTR_KPARAM_INFO
	.align		4
.L_61:
        /*0048*/ 	.byte	0x04, 0x17
        /*004a*/ 	.short	(.L_63 - .L_62)
.L_62:
        /*004c*/ 	.word	0x00000000
        /*0050*/ 	.short	0x0000
        /*0052*/ 	.short	0x0000
        /*0054*/ 	.byte	0x00, 0xf5, 0x21, 0x00


	//----- nvinfo : EIATTR_SPARSE_MMA_MASK
	.align		4
.L_63:
        /*0058*/ 	.byte	0x03, 0x50
        /*005a*/ 	.short	0x0000


	//----- nvinfo : EIATTR_MAXREG_COUNT
	.align		4
        /*005c*/ 	.byte	0x03, 0x1b
        /*005e*/ 	.short	0x00ff


	//----- nvinfo : EIATTR_MERCURY_ISA_VERSION
	.align		4
        /*0060*/ 	.byte	0x03, 0x5f
        /*0062*/ 	.short	0x0101


	//----- nvinfo : EIATTR_VRC_CTA_INIT_COUNT
	.align		4
        /*0064*/ 	.byte	0x02, 0x4a
	.zero		1
	.zero		1


	//----- nvinfo : EIATTR_EXIT_INSTR_OFFSETS
	.align		4
        /*0068*/ 	.byte	0x04, 0x1c
        /*006a*/ 	.short	(.L_65 - .L_64)


	//   ....[0]....
.L_64:
        /*006c*/ 	.word	0x00000ad0


	//----- nvinfo : EIATTR_CBANK_PARAM_SIZE
	.align		4
.L_65:
        /*0070*/ 	.byte	0x03, 0x19
        /*0072*/ 	.short	0x0020


	//----- nvinfo : EIATTR_PARAM_CBANK
	.align		4
        /*0074*/ 	.byte	0x04, 0x0a
        /*0076*/ 	.short	(.L_67 - .L_66)
	.align		4
.L_66:
        /*0078*/ 	.word	index@(.nv.constant0._Z12cudaConvolvePfS_S_ii)
        /*007c*/ 	.short	0x0380
        /*007e*/ 	.short	0x0020


	//----- nvinfo : EIATTR_SW_WAR
	.align		4
.L_67:
        /*0080*/ 	.byte	0x04, 0x36
        /*0082*/ 	.short	(.L_69 - .L_68)
.L_68:
        /*0084*/ 	.word	0x00000008
.L_69:


//--------------------- .nv.callgraph             --------------------------
	.section	.nv.callgraph,"",@"SHT_CUDA_CALLGRAPH"
	.align	4
	.sectionentsize	8
	.align		4
        /*0000*/ 	.word	0x00000000
	.align		4
        /*0004*/ 	.word	0xffffffff
	.align		4
        /*0008*/ 	.word	0x00000000
	.align		4
        /*000c*/ 	.word	0xfffffffe
	.align		4
        /*0010*/ 	.word	0x00000000
	.align		4
        /*0014*/ 	.word	0xfffffffd
	.align		4
        /*0018*/ 	.word	0x00000000
	.align		4
        /*001c*/ 	.word	0xfffffffc


//--------------------- .text._Z21apply_activation_tanhPfi --------------------------
	.section	.text._Z21apply_activation_tanhPfi,"ax",@progbits
	.align	128
        .global         _Z21apply_activation_tanhPfi
        .type           _Z21apply_activation_tanhPfi,@function
        .size           _Z21apply_activation_tanhPfi,(.L_x_31 - _Z21apply_activation_tanhPfi)
        .other          _Z21apply_activation_tanhPfi,@"STO_CUDA_ENTRY STV_DEFAULT"
_Z21apply_activation_tanhPfi:
.text._Z21apply_activation_tanhPfi:
[----:B------:R-:W-:Y:S01]  /*0000*/  LDC R1, c[0x0][0x37c] ;  /* 0x0000df00ff017b82 */ /* 0x000fe20000000800 */
[----:B------:R-:W0:Y:S07]  /*0010*/  S2R R5, SR_TID.X ;  /* 0x0000000000057919 */ /* 0x000e2e0000002100 */
[----:B------:R-:W0:Y:S01]  /*0020*/  S2UR UR4, SR_CTAID.X ;  /* 0x00000000000479c3 */ /* 0x000e220000002500 */
[----:B------:R-:W1:Y:S07]  /*0030*/  LDCU.64 UR6, c[0x0][0x358] ;  /* 0x00006b00ff0677ac */ /* 0x000e6e0008000a00 */
[----:B------:R-:W0:Y:S08]  /*0040*/  LDC R0, c[0x0][0x360] ;  /* 0x0000d800ff007b82 */ /* 0x000e300000000800 */
[----:B------:R-:W2:Y:S01]  /*0050*/  LDC.64 R2, c[0x0][0x380] ;  /* 0x0000e000ff027b82 */ /* 0x000ea20000000a00 */
[----:B0-----:R-:W-:-:S04]  /*0060*/  IMAD R5, R0, UR4, R5 ;  /* 0x0000000400057c24 */ /* 0x001fc8000f8e0205 */
[----:B--2---:R-:W-:-:S05]  /*0070*/  IMAD.WIDE R2, R5, 0x4, R2 ;  /* 0x0000000405027825 */ /* 0x004fca00078e0202 */
[----:B-1----:R-:W2:Y:S01]  /*0080*/  LDG.E R0, desc[UR6][R2.64] ;  /* 0x0000000602007981 */ /* 0x002ea2000c1e1900 */
[----:B------:R-:W-:Y:S01]  /*0090*/  IMAD.MOV.U32 R5, RZ, RZ, 0x3bbb989d ;  /* 0x3bbb989dff057424 */ /* 0x000fe200078e00ff */
[----:B------:R-:W-:Y:S01]  /*00a0*/  UMOV UR4, 0x40000000 ;  /* 0x4000000000047882 */ /* 0x000fe20000000000 */
[----:B------:R-:W-:Y:S01]  /*00b0*/  IMAD.MOV.U32 R7, RZ, RZ, 0x437c0000 ;  /* 0x437c0000ff077424 */ /* 0x000fe200078e00ff */
[----:B------:R-:W-:Y:S01]  /*00c0*/  BSSY.RECONVERGENT B1, `(.L_x_0) ;  /* 0x0000016000017945 */ /* 0x000fe20003800200 */
[----:B------:R-:W-:Y:S02]  /*00d0*/  IMAD.U32 R9, RZ, RZ, UR4 ;  /* 0x00000004ff097e24 */ /* 0x000fe4000f8e00ff */
[----:B--2---:R-:W-:-:S04]  /*00e0*/  FMUL R0, R0, -2 ;  /* 0xc000000000007820 */ /* 0x004fc80000400000 */
[----:B------:R-:W-:-:S04]  /*00f0*/  FFMA.SAT R4, R0, R5, 0.5 ;  /* 0x3f00000000047423 */ /* 0x000fc80000002005 */
[----:B------:R-:W-:-:S04]  /*0100*/  FFMA.RM R4, R4, R7, 12582913 ;  /* 0x4b40000104047423 */ /* 0x000fc80000004007 */
[C---:B------:R-:W-:Y:S01]  /*0110*/  FADD R5, R4.reuse, -12583039 ;  /* 0xcb40007f04057421 */ /* 0x040fe20000000000 */
[----:B------:R-:W-:-:S03]  /*0120*/  IMAD.SHL.U32 R4, R4, 0x800000, RZ ;  /* 0x0080000004047824 */ /* 0x000fc600078e00ff */
[----:B------:R-:W-:-:S04]  /*0130*/  FFMA R5, R0, 1.4426950216293334961, -R5 ;  /* 0x3fb8aa3b00057823 */ /* 0x000fc80000000805 */
[----:B------:R-:W-:-:S06]  /*0140*/  FFMA R5, R0, 1.925963033500011079e-08, R5 ;  /* 0x32a5706000057823 */ /* 0x000fcc0000000005 */
[----:B------:R-:W0:Y:S02]  /*0150*/  MUFU.EX2 R5, R5 ;  /* 0x0000000500057308 */ /* 0x000e240000000800 */
[----:B0-----:R-:W-:-:S06]  /*0160*/  FFMA R6, R4, R5, 1 ;  /* 0x3f80000004067423 */ /* 0x001fcc0000000005 */
[----:B------:R-:W0:Y:S08]  /*0170*/  MUFU.RCP R7, R6 ;  /* 0x0000000600077308 */ /* 0x000e300000001000 */
[----:B------:R-:W1:Y:S01]  /*0180*/  FCHK P0, R9, R6 ;  /* 0x0000000609007302 */ /* 0x000e620000000000 */
[----:B0-----:R-:W-:-:S04]  /*0190*/  FFMA R0, -R6, R7, 1 ;  /* 0x3f80000006007423 */ /* 0x001fc80000000107 */
[----:B------:R-:W-:-:S04]  /*01a0*/  FFMA R0, R7, R0, R7 ;  /* 0x0000000007007223 */ /* 0x000fc80000000007 */
[----:B------:R-:W-:-:S04]  /*01b0*/  FFMA R7, R0, 2, RZ ;  /* 0x4000000000077823 */ /* 0x000fc800000000ff */
[----:B------:R-:W-:-:S04]  /*01c0*/  FFMA R4, -R6, R7, 2 ;  /* 0x4000000006047423 */ /* 0x000fc80000000107 */
[----:B------:R-:W-:Y:S01]  /*01d0*/  FFMA R0, R0, R4, R7 ;  /* 0x0000000400007223 */ /* 0x000fe20000000007 */
[----:B-1----:R-:W-:Y:S06]  /*01e0*/  @!P0 BRA `(.L_x_1) ;  /* 0x00000000000c8947 */ /* 0x002fec0003800000 */
[----:B------:R-:W-:-:S07]  /*01f0*/  MOV R4, 0x210 ;  /* 0x0000021000047802 */ /* 0x000fce0000000f00 */
[----:B------:R-:W-:Y:S05]  /*0200*/  CALL.REL.NOINC `($__internal_0_$__cuda_sm3x_div_rn_noftz_f32_slowpath) ;  /* 0x0000000000147944 */ /* 0x000fea0003c00000 */
[----:B------:R-:W-:-:S07]  /*0210*/  MOV R0, R9 ;  /* 0x0000000900007202 */ /* 0x000fce0000000f00 */
.L_x_1:
[----:B------:R-:W-:Y:S05]  /*0220*/  BSYNC.RECONVERGENT B1 ;  /* 0x0000000000017941 */ /* 0x000fea0003800200 */
.L_x_0:
[----:B------:R-:W-:-:S05]  /*0230*/  FADD R5, R0, -1 ;  /* 0xbf80000000057421 */ /* 0x000fca0000000000 */
[----:B------:R-:W-:Y:S01]  /*0240*/  STG.E desc[UR6][R2.64], R5 ;  /* 0x0000000502007986 */ /* 0x000fe2000c101906 */
[----:B------:R-:W-:Y:S05]  /*0250*/  EXIT ;  /* 0x000000000000794d */ /* 0x000fea0003800000 */
        .weak           $__internal_0_$__cuda_sm3x_div_rn_noftz_f32_slowpath
        .type           $__internal_0_$__cuda_sm3x_div_rn_noftz_f32_slowpath,@function
        .size           $__internal_0_$__cuda_sm3x_div_rn_noftz_f32_slowpath,(.L_x_31 - $__internal_0_$__cuda_sm3x_div_rn_noftz_f32_slowpath)
$__internal_0_$__cuda_sm3x_div_rn_noftz_f32_slowpath:
[--C-:B------:R-:W-:Y:S01]  /*0260*/  SHF.R.U32.HI R0, RZ, 0x17, R6.reuse ;  /* 0x00000017ff007819 */ /* 0x100fe20000011606 */
[----:B------:R-:W-:Y:S04]  /*0270*/  BSSY.RECONVERGENT B0, `(.L_x_2) ;  /* 0x000005d000007945 */ /* 0x000fe80003800200 */
[----:B------:R-:W-:Y:S01]  /*0280*/  BSSY.RELIABLE B2, `(.L_x_3) ;  /* 0x000001b000027945 */ /* 0x000fe20003800100 */
[----:B------:R-:W-:Y:S01]  /*0290*/  IMAD.MOV.U32 R7, RZ, RZ, R6 ;  /* 0x000000ffff077224 */ /* 0x000fe200078e0006 */
[----:B------:R-:W-:-:S05]  /*02a0*/  LOP3.LUT R5, R0, 0xff, RZ, 0xc0, !PT ;  /* 0x000000ff00057812 */ /* 0x000fca00078ec0ff */
[----:B------:R-:W-:-:S05]  /*02b0*/  VIADD R9, R5, 0xffffffff ;  /* 0xffffffff05097836 */ /* 0x000fca0000000000 */
[----:B------:R-:W-:-:S13]  /*02c0*/  ISETP.GT.U32.AND P0, PT, R9, 0xfd, PT ;  /* 0x000000fd0900780c */ /* 0x000fda0003f04070 */
[----:B------:R-:W-:Y:S01]  /*02d0*/  @!P0 IMAD.MOV.U32 R8, RZ, RZ, RZ ;  /* 0x000000ffff088224 */ /* 0x000fe200078e00ff */
[----:B------:R-:W-:Y:S06]  /*02e0*/  @!P0 BRA `(.L_x_4) ;  /* 0x0000000000508947 */ /* 0x000fec0003800000 */
[----:B------:R-:W-:Y:S02]  /*02f0*/  FSETP.GTU.FTZ.AND P0, PT, |R6|, +INF , PT ;  /* 0x7f8000000600780b */ /* 0x000fe40003f1c200 */
[----:B------:R-:W-:-:S11]  /*0300*/  MOV R0, R6 ;  /* 0x0000000600007202 */ /* 0x000fd60000000f00 */
[----:B------:R-:W-:Y:S05]  /*0310*/  @P0 BREAK.RELIABLE B2 ;  /* 0x0000000000020942 */ /* 0x000fea0003800100 */
[----:B------:R-:W-:Y:S05]  /*0320*/  @P0 BRA `(.L_x_5) ;  /* 0x0000000400400947 */ /* 0x000fea0003800000 */
[----:B------:R-:W-:-:S05]  /*0330*/  IMAD.MOV.U32 R6, RZ, RZ, 0x40000000 ;  /* 0x40000000ff067424 */ /* 0x000fca00078e00ff */
[----:B------:R-:W-:-:S13]  /*0340*/  LOP3.LUT P0, RZ, R7, 0x7fffffff, R6, 0xc8, !PT ;  /* 0x7fffffff07ff7812 */ /* 0x000fda000780c806 */
[----:B------:R-:W-:Y:S05]  /*0350*/  @!P0 BREAK.RELIABLE B2 ;  /* 0x0000000000028942 */ /* 0x000fea0003800100 */
[----:B------:R-:W-:Y:S05]  /*0360*/  @!P0 BRA `(.L_x_6) ;  /* 0x0000000400288947 */ /* 0x000fea0003800000 */
[----:B------:R-:W-:Y:S02]  /*0370*/  FSETP.NEU.FTZ.AND P0, PT, |R0|, +INF , PT ;  /* 0x7f8000000000780b */ /* 0x000fe40003f1d200 */
[----:B------:R-:W-:-:S04]  /*0380*/  LOP3.LUT P1, RZ, R6, 0x7fffffff, RZ, 0xc0, !PT ;  /* 0x7fffffff06ff7812 */ /* 0x000fc8000782c0ff */
[----:B------:R-:W-:-:S13]  /*0390*/  PLOP3.LUT P0, PT, P0, P1, PT, 0x2f, 0xf2 ;  /* 0x0000000000f2781c */ /* 0x000fda0000702577 */
[----:B------:R-:W-:Y:S05]  /*03a0*/  @P0 BREAK.RELIABLE B2 ;  /* 0x0000000000020942 */ /* 0x000fea0003800100 */
[----:B------:R-:W-:Y:S05]  /*03b0*/  @P0 BRA `(.L_x_7) ;  /* 0x00000004000c0947 */ /* 0x000fea0003800000 */
[----:B------:R-:W-:-:S13]  /*03c0*/  LOP3.LUT P0, RZ, R7, 0x7fffffff, RZ, 0xc0, !PT ;  /* 0x7fffffff07ff7812 */ /* 0x000fda000780c0ff */
[----:B------:R-:W-:Y:S05]  /*03d0*/  @!P0 BREAK.RELIABLE B2 ;  /* 0x0000000000028942 */ /* 0x000fea0003800100 */
[----:B------:R-:W-:Y:S05]  /*03e0*/  @!P0 BRA `(.L_x_8) ;  /* 0x0000000000f48947 */ /* 0x000fea0003800000 */
[----:B------:R-:W-:Y:S01]  /*03f0*/  ISETP.GE.AND P0, PT, R9, RZ, PT ;  /* 0x000000ff0900720c */ /* 0x000fe20003f06270 */
[----:B------:R-:W-:-:S12]  /*0400*/  IMAD.MOV.U32 R8, RZ, RZ, RZ ;  /* 0x000000ffff087224 */ /* 0x000fd800078e00ff */
[----:B------:R-:W-:Y:S01]  /*0410*/  @!P0 FFMA R7, R0, 1.84467440737095516160e+19, RZ ;  /* 0x5f80000000078823 */ /* 0x000fe200000000ff */
[----:B------:R-:W-:-:S07]  /*0420*/  @!P0 VIADD R8, R8, 0x40 ;  /* 0x0000004008088836 */ /* 0x000fce0000000000 */
.L_x_4:
[----:B------:R-:W-:Y:S05]  /*0430*/  BSYNC.RELIABLE B2 ;  /* 0x0000000000027941 */ /* 0x000fea0003800100 */
.L_x_3:
[----:B------:R-:W-:Y:S01]  /*0440*/  LEA R0, R5, 0xc0800000, 0x17 ;  /* 0xc080000005007811 */ /* 0x000fe200078eb8ff */
[----:B------:R-:W-:Y:S01]  /*0450*/  UMOV UR4, 0x40000000 ;  /* 0x4000000000047882 */ /* 0x000fe20000000000 */
[----:B------:R-:W-:Y:S01]  /*0460*/  IADD3 R5, PT, PT, R8, 0x80, -R5 ;  /* 0x0000008008057810 */ /* 0x000fe20007ffe805 */
[----:B------:R-:W-:Y:S01]  /*0470*/  UIADD3 UR4, UPT, UPT, UR4, -0x800000, URZ ;  /* 0xff80000004047890 */ /* 0x000fe2000fffe0ff */
[----:B------:R-:W-:Y:S01]  /*0480*/  IADD3 R7, PT, PT, -R0, R7, RZ ;  /* 0x0000000700077210 */ /* 0x000fe20007ffe1ff */
[----:B------:R-:W-:Y:S03]  /*0490*/  BSSY.RECONVERGENT B2, `(.L_x_9) ;  /* 0x0000031000027945 */ /* 0x000fe60003800200 */
[----:B------:R-:W0:Y:S01]  /*04a0*/  MUFU.RCP R0, R7 ;  /* 0x0000000700007308 */ /* 0x000e220000001000 */
[----:B------:R-:W-:-:S04]  /*04b0*/  FADD.FTZ R9, -R7, -RZ ;  /* 0x800000ff07097221 */ /* 0x000fc80000010100 */
[----:B0-----:R-:W-:-:S04]  /*04c0*/  FFMA R11, R0, R9, 1 ;  /* 0x3f800000000b7423 */ /* 0x001fc80000000009 */
[----:B------:R-:W-:-:S04]  /*04d0*/  FFMA R0, R0, R11, R0 ;  /* 0x0000000b00007223 */ /* 0x000fc80000000000 */
[----:B------:R-:W-:-:S04]  /*04e0*/  FFMA R6, R0, UR4, RZ ;  /* 0x0000000400067c23 */ /* 0x000fc800080000ff */
[----:B------:R-:W-:-:S04]  /*04f0*/  FFMA R11, R9, R6, UR4 ;  /* 0x00000004090b7e23 */ /* 0x000fc80008000006 */
[----:B------:R-:W-:-:S04]  /*0500*/  FFMA R11, R0, R11, R6 ;  /* 0x0000000b000b7223 */ /* 0x000fc80000000006 */
[----:B------:R-:W-:-:S04]  /*0510*/  FFMA R10, R9, R11, UR4 ;  /* 0x00000004090a7e23 */ /* 0x000fc8000800000b */
[----:B------:R-:W-:-:S05]  /*0520*/  FFMA R9, R0, R10, R11 ;  /* 0x0000000a00097223 */ /* 0x000fca000000000b */
[----:B------:R-:W-:-:S04]  /*0530*/  SHF.R.U32.HI R6, RZ, 0x17, R9 ;  /* 0x00000017ff067819 */ /* 0x000fc80000011609 */
[----:B------:R-:W-:-:S05]  /*0540*/  LOP3.LUT R6, R6, 0xff, RZ, 0xc0, !PT ;  /* 0x000000ff06067812 */ /* 0x000fca00078ec0ff */
[----:B------:R-:W-:-:S04]  /*0550*/  IMAD.IADD R8, R6, 0x1, R5 ;  /* 0x0000000106087824 */ /* 0x000fc800078e0205 */
[----:B------:R-:W-:-:S05]  /*0560*/  VIADD R6, R8, 0xffffffff ;  /* 0xffffffff08067836 */ /* 0x000fca0000000000 */
[----:B------:R-:W-:-:S13]  /*0570*/  ISETP.GE.U32.AND P0, PT, R6, 0xfe, PT ;  /* 0x000000fe0600780c */ /* 0x000fda0003f06070 */
[----:B------:R-:W-:Y:S05]  /*0580*/  @!P0 BRA `(.L_x_10) ;  /* 0x0000000000808947 */ /* 0x000fea0003800000 */
[----:B------:R-:W-:-:S13]  /*0590*/  ISETP.GT.AND P0, PT, R8, 0xfe, PT ;  /* 0x000000fe0800780c */ /* 0x000fda0003f04270 */
[----:B------:R-:W-:Y:S05]  /*05a0*/  @P0 BRA `(.L_x_11) ;  /* 0x00000000006c0947 */ /* 0x000fea0003800000 */
[----:B------:R-:W-:-:S13]  /*05b0*/  ISETP.GE.AND P0, PT, R8, 0x1, PT ;  /* 0x000000010800780c */ /* 0x000fda0003f06270 */
[----:B------:R-:W-:Y:S05]  /*05c0*/  @P0 BRA `(.L_x_12) ;  /* 0x0000000000740947 */ /* 0x000fea0003800000 */
[----:B------:R-:W-:Y:S02]  /*05d0*/  ISETP.GE.AND P0, PT, R8, -0x18, PT ;  /* 0xffffffe80800780c */ /* 0x000fe40003f06270 */
[----:B------:R-:W-:-:S11]  /*05e0*/  LOP3.LUT R9, R9, 0x80000000, RZ, 0xc0, !PT ;  /* 0x8000000009097812 */ /* 0x000fd600078ec0ff */
[----:B------:R-:W-:Y:S05]  /*05f0*/  @!P0 BRA `(.L_x_12) ;  /* 0x0000000000688947 */ /* 0x000fea0003800000 */
[-CC-:B------:R-:W-:Y:S01]  /*0600*/  FFMA.RZ R5, R0, R10.reuse, R11.reuse ;  /* 0x0000000a00057223 */ /* 0x180fe2000000c00b */
[C---:B------:R-:W-:Y:S02]  /*0610*/  IADD3 R7, PT, PT, R8.reuse, 0x20, RZ ;  /* 0x0000002008077810 */ /* 0x040fe40007ffe0ff */
[----:B------:R-:W-:Y:S02]  /*0620*/  ISETP.NE.AND P2, PT, R8, RZ, PT ;  /* 0x000000ff0800720c */ /* 0x000fe40003f45270 */
[----:B------:R-:W-:Y:S01]  /*0630*/  LOP3.LUT R6, R5, 0x7fffff, RZ, 0xc0, !PT ;  /* 0x007fffff05067812 */ /* 0x000fe200078ec0ff */
[CCC-:B------:R-:W-:Y:S01]  /*0640*/  FFMA.RP R5, R0.reuse, R10.reuse, R11.reuse ;  /* 0x0000000a00057223 */ /* 0x1c0fe2000000800b */
[----:B------:R-:W-:Y:S01]  /*0650*/  FFMA.RM R0, R0, R10, R11 ;  /* 0x0000000a00007223 */ /* 0x000fe2000000400b */
[----:B------:R-:W-:Y:S01]  /*0660*/  ISETP.NE.AND P1, PT, R8, RZ, PT ;  /* 0x000000ff0800720c */ /* 0x000fe20003f25270 */
[----:B------:R-:W-:Y:S01]  /*0670*/  IMAD.MOV R8, RZ, RZ, -R8 ;  /* 0x000000ffff087224 */ /* 0x000fe200078e0a08 */
[----:B------:R-:W-:-:S02]  /*0680*/  LOP3.LUT R6, R6, 0x800000, RZ, 0xfc, !PT ;  /* 0x0080000006067812 */ /* 0x000fc400078efcff */
[----:B------:R-:W-:Y:S02]  /*0690*/  FSETP.NEU.FTZ.AND P0, PT, R5, R0, PT ;  /* 0x000000000500720b */ /* 0x000fe40003f1d000 */
[----:B------:R-:W-:Y:S02]  /*06a0*/  SHF.L.U32 R7, R6, R7, RZ ;  /* 0x0000000706077219 */ /* 0x000fe400000006ff */
[----:B------:R-:W-:Y:S02]  /*06b0*/  SEL R5, R8, RZ, P2 ;  /* 0x000000ff08057207 */ /* 0x000fe40001000000 */
[----:B------:R-:W-:Y:S02]  /*06c0*/  ISETP.NE.AND P1, PT, R7, RZ, P1 ;  /* 0x000000ff0700720c */ /* 0x000fe40000f25270 */
[----:B------:R-:W-:Y:S02]  /*06d0*/  SHF.R.U32.HI R5, RZ, R5, R6 ;  /* 0x00000005ff057219 */ /* 0x000fe40000011606 */
[----:B------:R-:W-:-:S02]  /*06e0*/  PLOP3.LUT P0, PT, P0, P1, PT, 0xf8, 0x8f ;  /* 0x00000000008f781c */ /* 0x000fc40000703f70 */
[----:B------:R-:W-:Y:S02]  /*06f0*/  SHF.R.U32.HI R7, RZ, 0x1, R5 ;  /* 0x00000001ff077819 */ /* 0x000fe40000011605 */
[----:B------:R-:W-:-:S04]  /*0700*/  SEL R0, RZ, 0x1, !P0 ;  /* 0x00000001ff007807 */ /* 0x000fc80004000000 */
[----:B------:R-:W-:-:S04]  /*0710*/  LOP3.LUT R0, R0, 0x1, R7, 0xf8, !PT ;  /* 0x0000000100007812 */ /* 0x000fc800078ef807 */
[----:B------:R-:W-:-:S05]  /*0720*/  LOP3.LUT R0, R0, R5, RZ, 0xc0, !PT ;  /* 0x0000000500007212 */ /* 0x000fca00078ec0ff */
[----:B------:R-:W-:-:S05]  /*0730*/  IMAD.IADD R0, R7, 0x1, R0 ;  /* 0x0000000107007824 */ /* 0x000fca00078e0200 */
[----:B------:R-:W-:Y:S01]  /*0740*/  LOP3.LUT R9, R0, R9, RZ, 0xfc, !PT ;  /* 0x0000000900097212 */ /* 0x000fe200078efcff */
[----:B------:R-:W-:Y:S06]  /*0750*/  BRA `(.L_x_12) ;  /* 0x0000000000107947 */ /* 0x000fec0003800000 */
.L_x_11:
[----:B------:R-:W-:-:S04]  /*0760*/  LOP3.LUT R9, R9, 0x80000000, RZ, 0xc0, !PT ;  /* 0x8000000009097812 */ /* 0x000fc800078ec0ff */
[----:B------:R-:W-:Y:S01]  /*0770*/  LOP3.LUT R9, R9, 0x7f800000, RZ, 0xfc, !PT ;  /* 0x7f80000009097812 */ /* 0x000fe200078efcff */
[----:B------:R-:W-:Y:S06]  /*0780*/  BRA `(.L_x_12) ;  /* 0x0000000000047947 */ /* 0x000fec0003800000 */
.L_x_10:
[----:B------:R-:W-:-:S07]  /*0790*/  LEA R9, R5, R9, 0x17 ;  /* 0x0000000905097211 */ /* 0x000fce00078eb8ff */
.L_x_12:
[----:B------:R-:W-:Y:S05]  /*07a0*/  BSYNC.RECONVERGENT B2 ;  /* 0x0000000000027941 */ /* 0x000fea0003800200 */
.L_x_9:
[----:B------:R-:W-:Y:S05]  /*07b0*/  BRA `(.L_x_13) ;  /* 0x0000000000207947 */ /* 0x000fea0003800000 */
.L_x_8:
[----:B------:R-:W-:-:S04]  /*07c0*/  LOP3.LUT R6, R7, 0x80000000, R6, 0x48, !PT ;  /* 0x8000000007067812 */ /* 0x000fc800078e4806 */
[----:B------:R-:W-:Y:S01]  /*07d0*/  LOP3.LUT R9, R6, 0x7f800000, RZ, 0xfc, !PT ;  /* 0x7f80000006097812 */ /* 0x000fe200078efcff */
[----:B------:R-:W-:Y:S06]  /*07e0*/  BRA `(.L_x_13) ;  /* 0x0000000000147947 */ /* 0x000fec0003800000 */
.L_x_7:
[----:B------:R-:W-:Y:S01]  /*07f0*/  LOP3.LUT R9, R7, 0x80000000, R6, 0x48, !PT ;  /* 0x8000000007097812 */ /* 0x000fe200078e4806 */
[----:B------:R-:W-:Y:S06]  /*0800*/  BRA `(.L_x_13) ;  /* 0x00000000000c7947 */ /* 0x000fec0003800000 */
.L_x_6:
[----:B------:R-:W0:Y:S01]  /*0810*/  MUFU.RSQ R9, -QNAN ;  /* 0xffc0000000097908 */ /* 0x000e220000001400 */
[----:B------:R-:W-:Y:S05]  /*0820*/  BRA `(.L_x_13) ;  /* 0x0000000000047947 */ /* 0x000fea0003800000 */
.L_x_5:
[----:B------:R-:W-:-:S07]  /*0830*/  FADD.FTZ R9, R0, 2 ;  /* 0x4000000000097421 */ /* 0x000fce0000010000 */
.L_x_13:
[----:B------:R-:W-:Y:S05]  /*0840*/  BSYNC.RECONVERGENT B0 ;  /* 0x0000000000007941 */ /* 0x000fea0003800200 */
.L_x_2:
[----:B------:R-:W-:-:S04]  /*0850*/  IMAD.MOV.U32 R5, RZ, RZ, 0x0 ;  /* 0x00000000ff057424 */ /* 0x000fc800078e00ff */
[----:B0-----:R-:W-:Y:S05]  /*0860*/  RET.REL.NODEC R4 `(_Z21apply_activation_tanhPfi) ;  /* 0xfffffff404e47950 */ /* 0x001fea0003c3ffff */
.L_x_14:
[----:B------:R-:W-:-:S00]  /*0870*/  BRA `(.L_x_14) ;  /* 0xfffffffc00fc7947 */ /* 0x000fc0000383ffff */
[----:B------:R-:W-:-:S00]  /*0880*/  NOP ;  /* 0x0000000000007918 */ /* 0x000fc00000000000 */
[----:B------:R-:W-:-:S00]  /*0890*/  NOP ;  /* 0x0000000000007918 */ /* 0x000fc00000000000 */
[----:B------:R-:W-:-:S00]  /*08a0*/  NOP ;  /* 0x0000000000007918 */ /* 0x000fc00000000000 */
[----:B------:R-:W-:-:S00]  /*08b0*/  NOP ;  /* 0x0000000000007918 */ /* 0x000fc00000000000 */
[----:B------:R-:W-:-:S00]  /*08c0*/  NOP ;  /* 0x0000000000007918 */ /* 0x000fc00000000000 */
[----:B------:R-:W-:-:S00]  /*08d0*/  NOP ;  /* 0x0000000000007918 */ /* 0x000fc00000000000 */
[----:B------:R-:W-:-:S00]  /*08e0*/  NOP ;  /* 0x0000000000007918 */ /* 0x000fc00000000000 */
[----:B------:R-:W-:-:S00]  /*08f0*/  NOP ;  /* 0x0000000000007918 */ /* 0x000fc00000000000 */
.L_x_31:


//--------------------- .text._Z12cudaSamplingPfS_S_ii --------------------------
	.section	.text._Z12cudaSamplingPfS_S_ii,"ax",@progbits
	.align	128
        .global         _Z12cudaSamplingPfS_S_ii
        .type           _Z12cudaSamplingPfS_S_ii,@function
        .size           _Z12cudaSamplingPfS_S_ii,(.L_x_33 - _Z12cudaSamplingPfS_S_ii)
        .other          _Z12cudaSamplingPfS_S_ii,@"STO_CUDA_ENTRY STV_DEFAULT"
_Z12cudaSamplingPfS_S_ii:
.text._Z12cudaSamplingPfS_S_ii:
[----:B------:R-:W-:Y:S08]  /*0000*/  LDC R1, c[0x0][0x37c] ;  /* 0x0000df00ff017b82 */ /* 0x000ff00000000800 */
[----:B------:R-:W0:Y:S01]  /*0010*/  LDC R8, c[0x0][0x39c] ;  /* 0x0000e700ff087b82 */ /* 0x000e220000000800 */
[----:B------:R-:W1:Y:S01]  /*0020*/  S2R R0, SR_CTAID.X ;  /* 0x0000000000007919 */ /* 0x000e620000002500 */
[----:B------:R-:W2:Y:S01]  /*0030*/  LDCU.64 UR8, c[0x0][0x358] ;  /* 0x00006b00ff0877ac */ /* 0x000ea20008000a00 */
[----:B------:R-:W-:Y:S01]  /*0040*/  HFMA2 R18, -RZ, RZ, 0, 0 ;  /* 0x00000000ff127431 */ /* 0x000fe200000001ff */
[----:B------:R-:W3:Y:S01]  /*0050*/  S2R R2, SR_TID.X ;  /* 0x0000000000027919 */ /* 0x000ee20000002100 */
[----:B------:R-:W4:Y:S01]  /*0060*/  S2R R3, SR_TID.Y ;  /* 0x0000000000037919 */ /* 0x000f220000002200 */
[----:B0-----:R-:W-:-:S13]  /*0070*/  ISETP.GE.AND P0, PT, R8, 0x1, PT ;  /* 0x000000010800780c */ /* 0x001fda0003f06270 */
[----:B-1234-:R-:W-:Y:S05]  /*0080*/  @!P0 BRA `(.L_x_15) ;  /* 0x0000000800dc8947 */ /* 0x01efea0003800000 */
[----:B------:R-:W0:Y:S01]  /*0090*/  LDCU UR4, c[0x0][0x398] ;  /* 0x00007300ff0477ac */ /* 0x000e220008000800 */
[----:B------:R-:W-:Y:S02]  /*00a0*/  LOP3.LUT R7, R8, 0x7ffffff0, RZ, 0xc0, !PT ;  /* 0x7ffffff008077812 */ /* 0x000fe400078ec0ff */
[----:B------:R-:W-:Y:S02]  /*00b0*/  SHF.L.U32 R9, R2, 0x1, RZ ;  /* 0x0000000102097819 */ /* 0x000fe400000006ff */
[C---:B------:R-:W-:Y:S02]  /*00c0*/  LOP3.LUT R5, R8.reuse, 0xf, RZ, 0xc0, !PT ;  /* 0x0000000f08057812 */ /* 0x040fe400078ec0ff */
[C---:B------:R-:W-:Y:S02]  /*00d0*/  LOP3.LUT R6, R8.reuse, 0x7, RZ, 0xc0, !PT ;  /* 0x0000000708067812 */ /* 0x040fe400078ec0ff */
[----:B------:R-:W-:Y:S02]  /*00e0*/  LOP3.LUT R8, R8, 0x3, RZ, 0xc0, !PT ;  /* 0x0000000308087812 */ /* 0x000fe400078ec0ff */
[----:B------:R-:W-:-:S02]  /*00f0*/  MOV R18, RZ ;  /* 0x000000ff00127202 */ /* 0x000fc40000000f00 */
[----:B------:R-:W-:Y:S01]  /*0100*/  IADD3 R10, PT, PT, -R7, RZ, RZ ;  /* 0x000000ff070a7210 */ /* 0x000fe20007ffe1ff */
[----:B0-----:R-:W-:Y:S01]  /*0110*/  IMAD R9, R0, UR4, R9 ;  /* 0x0000000400097c24 */ /* 0x001fe2000f8e0209 */
[----:B------:R-:W-:-:S06]  /*0120*/  UMOV UR4, URZ ;  /* 0x000000ff00047c82 */ /* 0x000fcc0008000000 */
.L_x_21:
[----:B------:R-:W0:Y:S01]  /*0130*/  LDCU.64 UR6, c[0x0][0x398] ;  /* 0x00007300ff0677ac */ /* 0x000e220008000a00 */
[----:B------:R-:W-:Y:S01]  /*0140*/  IADD3 R11, PT, PT, R9, UR4, RZ ;  /* 0x00000004090b7c10 */ /* 0x000fe2000fffe0ff */
[----:B------:R-:W-:Y:S01]  /*0150*/  IMAD.SHL.U32 R4, R3, 0x2, RZ ;  /* 0x0000000203047824 */ /* 0x000fe200078e00ff */
[----:B0-----:R-:W-:-:S03]  /*0160*/  UISETP.GE.U32.AND UP1, UPT, UR7, 0x10, UPT ;  /* 0x000000100700788c */ /* 0x001fc6000bf26070 */
[----:B------:R-:W-:Y:S01]  /*0170*/  IMAD R11, R11, UR6, R4 ;  /* 0x000000060b0b7c24 */ /* 0x000fe2000f8e0204 */
[----:B------:R-:W-:Y:S01]  /*0180*/  UIMAD UR10, UR4, UR7, URZ ;  /* 0x00000007040a72a4 */ /* 0x000fe2000f8e02ff */
[----:B------:R-:W-:Y:S01]  /*0190*/  MOV R4, RZ ;  /* 0x000000ff00047202 */ /* 0x000fe20000000f00 */
[----:B------:R-:W-:-:S04]  /*01a0*/  UIADD3 UR4, UPT, UPT, UR4, 0x1, URZ ;  /* 0x0000000104047890 */ /* 0x000fc8000fffe0ff */
[----:B------:R-:W-:Y:S01]  /*01b0*/  UISETP.NE.AND UP0, UPT, UR4, UR7, UPT ;  /* 0x000000070400728c */ /* 0x000fe2000bf05270 */
[----:B------:R-:W-:Y:S10]  /*01c0*/  BRA.U !UP1, `(.L_x_16) ;  /* 0x00000005090c7547 */ /* 0x000ff4000b800000 */
[----:B------:R-:W0:Y:S01]  /*01d0*/  LDCU.64 UR6, c[0x0][0x380] ;  /* 0x00007000ff0677ac */ /* 0x000e220008000a00 */
[----:B------:R-:W-:Y:S02]  /*01e0*/  MOV R4, R11 ;  /* 0x0000000b00047202 */ /* 0x000fe40000000f00 */
[----:B------:R-:W-:Y:S01]  /*01f0*/  MOV R16, R10 ;  /* 0x0000000a00107202 */ /* 0x000fe20000000f00 */
[----:B0-----:R-:W-:-:S04]  /*0200*/  UIMAD.WIDE.U32 UR6, UR10, 0x4, UR6 ;  /* 0x000000040a0678a5 */ /* 0x001fc8000f8e0006 */
[----:B------:R-:W-:-:S04]  /*0210*/  UIADD3 UR5, UP1, UPT, UR6, 0x20, URZ ;  /* 0x0000002006057890 */ /* 0x000fc8000ff3e0ff */
[----:B------:R-:W-:Y:S02]  /*0220*/  UIADD3.X UR6, UPT, UPT, URZ, UR7, URZ, UP1, !UPT ;  /* 0x00000007ff067290 */ /* 0x000fe40008ffe4ff */
[----:B------:R-:W-:-:S04]  /*0230*/  MOV R17, UR5 ;  /* 0x0000000500117c02 */ /* 0x000fc80008000f00 */
[----:B------:R-:W-:-:S07]  /*0240*/  IMAD.U32 R20, RZ, RZ, UR6 ;  /* 0x00000006ff147e24 */ /* 0x000fce000f8e00ff */
.L_x_17:
[----:B------:R-:W0:Y:S01]  /*0250*/  LDC.64 R12, c[0x0][0x388] ;  /* 0x0000e200ff0c7b82 */ /* 0x000e220000000a00 */
[----:B------:R-:W-:Y:S02]  /*0260*/  MOV R14, R17 ;  /* 0x00000011000e7202 */ /* 0x000fe40000000f00 */
[----:B------:R-:W-:-:S05]  /*0270*/  MOV R15, R20 ;  /* 0x00000014000f7202 */ /* 0x000fca0000000f00 */
[----:B------:R-:W2:Y:S04]  /*0280*/  LDG.E R19, desc[UR8][R14.64+-0x20] ;  /* 0xffffe0080e137981 */ /* 0x000ea8000c1e1900 */
[----:B------:R-:W3:Y:S04]  /*0290*/  LDG.E R26, desc[UR8][R14.64+-0x1c] ;  /* 0xffffe4080e1a7981 */ /* 0x000ee8000c1e1900 */
[----:B------:R-:W4:Y:S04]  /*02a0*/  LDG.E R21, desc[UR8][R14.64+-0x18] ;  /* 0xffffe8080e157981 */ /* 0x000f28000c1e1900 */
[----:B------:R-:W5:Y:S01]  /*02b0*/  LDG.E R17, desc[UR8][R14.64+-0x14] ;  /* 0xffffec080e117981 */ /* 0x000f62000c1e1900 */
[----:B0-----:R-:W-:-:S05]  /*02c0*/  IMAD.WIDE R12, R4, 0x4, R12 ;  /* 0x00000004040c7825 */ /* 0x001fca00078e020c */
[----:B------:R-:W2:Y:S04]  /*02d0*/  LDG.E R20, desc[UR8][R12.64] ;  /* 0x000000080c147981 */ /* 0x000ea8000c1e1900 */
[----:B------:R-:W3:Y:S04]  /*02e0*/  LDG.E R23, desc[UR8][R12.64+0x4] ;  /* 0x000004080c177981 */ /* 0x000ee8000c1e1900 */
[----:B------:R-:W4:Y:S04]  /*02f0*/  LDG.E R22, desc[UR8][R12.64+0x8] ;  /* 0x000008080c167981 */ /* 0x000f28000c1e1900 */
[----:B------:R-:W5:Y:S04]  /*0300*/  LDG.E R24, desc[UR8][R12.64+0xc] ;  /* 0x00000c080c187981 */ /* 0x000f68000c1e1900 */
[----:B------:R-:W5:Y:S01]  /*0310*/  LDG.E R25, desc[UR8][R12.64+0x10] ;  /* 0x000010080c197981 */ /* 0x000f62000c1e1900 */
[----:B--2---:R-:W-:-:S03]  /*0320*/  FFMA R19, R19, R20, R18 ;  /* 0x0000001413137223 */ /* 0x004fc60000000012 */
[----:B------:R-:W2:Y:S01]  /*0330*/  LDG.E R18, desc[UR8][R14.64+-0x10] ;  /* 0xfffff0080e127981 */ /* 0x000ea2000c1e1900 */
[----:B---3--:R-:W-:-:S03]  /*0340*/  FFMA R26, R26, R23, R19 ;  /* 0x000000171a1a7223 */ /* 0x008fc60000000013 */
[----:B------:R-:W3:Y:S04]  /*0350*/  LDG.E R19, desc[UR8][R14.64+-0xc] ;  /* 0xfffff4080e137981 */ /* 0x000ee8000c1e1900 */
[----:B------:R-:W3:Y:S01]  /*0360*/  LDG.E R20, desc[UR8][R12.64+0x14] ;  /* 0x000014080c147981 */ /* 0x000ee2000c1e1900 */
[----:B----4-:R-:W-:-:S03]  /*0370*/  FFMA R26, R21, R22, R26 ;  /* 0x00000016151a7223 */ /* 0x010fc6000000001a */
[----:B------:R-:W4:Y:S04]  /*0380*/  LDG.E R21, desc[UR8][R14.64+-0x8] ;  /* 0xfffff8080e157981 */ /* 0x000f28000c1e1900 */
[----:B------:R-:W4:Y:S01]  /*0390*/  LDG.E R22, desc[UR8][R12.64+0x18] ;  /* 0x000018080c167981 */ /* 0x000f22000c1e1900 */
[----:B-----5:R-:W-:-:S03]  /*03a0*/  FFMA R17, R17, R24, R26 ;  /* 0x0000001811117223 */ /* 0x020fc6000000001a */
[----:B------:R-:W5:Y:S04]  /*03b0*/  LDG.E R23, desc[UR8][R14.64+-0x4] ;  /* 0xfffffc080e177981 */ /* 0x000f68000c1e1900 */
[----:B------:R-:W5:Y:S01]  /*03c0*/  LDG.E R24, desc[UR8][R12.64+0x1c] ;  /* 0x00001c080c187981 */ /* 0x000f62000c1e1900 */
[----:B--2---:R-:W-:-:S03]  /*03d0*/  FFMA R26, R18, R25, R17 ;  /* 0x00000019121a7223 */ /* 0x004fc60000000011 */
[----:B------:R-:W2:Y:S04]  /*03e0*/  LDG.E R17, desc[UR8][R14.64] ;  /* 0x000000080e117981 */ /* 0x000ea8000c1e1900 */
        /* <DEDUP_REMOVED lines=19> */
[----:B------:R-:W4:Y:S04]  /*0520*/  LDG.E R22, desc[UR8][R12.64+0x38] ;  /* 0x000038080c167981 */ /* 0x000f28000c1e1900 */
[----:B------:R-:W4:Y:S01]  /*0530*/  LDG.E R26, desc[UR8][R14.64+0x1c] ;  /* 0x00001c080e1a7981 */ /* 0x000f22000c1e1900 */
[----:B------:R-:W-:Y:S01]  /*0540*/  IADD3 R16, PT, PT, R16, 0x10, RZ ;  /* 0x0000001010107810 */ /* 0x000fe20007ffe0ff */
[----:B-----5:R-:W-:-:S03]  /*0550*/  FFMA R24, R24, R23, R27 ;  /* 0x0000001718187223 */ /* 0x020fc6000000001b */
[----:B------:R-:W-:Y:S01]  /*0560*/  ISETP.NE.AND P0, PT, R16, RZ, PT ;  /* 0x000000ff1000720c */ /* 0x000fe20003f05270 */
[----:B------:R-:W-:Y:S02]  /*0570*/  VIADD R4, R4, 0x10 ;  /* 0x0000001004047836 */ /* 0x000fe40000000000 */
[----:B--2---:R-:W-:Y:S01]  /*0580*/  FFMA R18, R17, R18, R24 ;  /* 0x0000001211127223 */ /* 0x004fe20000000018 */
[----:B------:R-:W-:-:S03]  /*0590*/  IADD3 R17, P1, PT, R14, 0x40, RZ ;  /* 0x000000400e117810 */ /* 0x000fc60007f3e0ff */
[----:B---3--:R-:W-:Y:S01]  /*05a0*/  FFMA R18, R19, R20, R18 ;  /* 0x0000001413127223 */ /* 0x008fe20000000012 */
[----:B------:R-:W-:-:S03]  /*05b0*/  IADD3.X R20, PT, PT, RZ, R15, RZ, P1, !PT ;  /* 0x0000000fff147210 */ /* 0x000fc60000ffe4ff */
[----:B----4-:R-:W-:-:S04]  /*05c0*/  FFMA R21, R21, R22, R18 ;  /* 0x0000001615157223 */ /* 0x010fc80000000012 */
[----:B------:R-:W-:Y:S01]  /*05d0*/  FFMA R18, R26, R25, R21 ;  /* 0x000000191a127223 */ /* 0x000fe20000000015 */
[----:B------:R-:W-:Y:S06]  /*05e0*/  @P0 BRA `(.L_x_17) ;  /* 0xfffffffc00180947 */ /* 0x000fec000383ffff */
[----:B------:R-:W-:-:S07]  /*05f0*/  MOV R4, R7 ;  /* 0x0000000700047202 */ /* 0x000fce0000000f00 */
.L_x_16:
[----:B------:R-:W-:-:S13]  /*0600*/  ISETP.NE.AND P0, PT, R5, RZ, PT ;  /* 0x000000ff0500720c */ /* 0x000fda0003f05270 */
[----:B------:R-:W-:Y:S05]  /*0610*/  @!P0 BRA `(.L_x_18) ;  /* 0x0000000400748947 */ /* 0x000fea0003800000 */
[----:B------:R-:W-:Y:S02]  /*0620*/  IADD3 R12, PT, PT, R5, -0x1, RZ ;  /* 0xffffffff050c7810 */ /* 0x000fe40007ffe0ff */
[----:B------:R-:W-:Y:S02]  /*0630*/  ISETP.NE.AND P0, PT, R6, RZ, PT ;  /* 0x000000ff0600720c */ /* 0x000fe40003f05270 */
[----:B------:R-:W-:-:S13]  /*0640*/  ISETP.GE.U32.AND P1, PT, R12, 0x7, PT ;  /* 0x000000070c00780c */ /* 0x000fda0003f26070 */
[----:B------:R-:W-:Y:S05]  /*0650*/  @!P1 BRA `(.L_x_19) ;  /* 0x0000000000909947 */ /* 0x000fea0003800000 */
[----:B------:R-:W0:Y:S01]  /*0660*/  LDC.64 R16, c[0x0][0x380] ;  /* 0x0000e000ff107b82 */ /* 0x000e220000000a00 */
[C---:B------:R-:W-:Y:S02]  /*0670*/  IADD3 R19, PT, PT, R4.reuse, UR10, RZ ;  /* 0x0000000a04137c10 */ /* 0x040fe4000fffe0ff */
[----:B------:R-:W-:Y:S02]  /*0680*/  IADD3 R20, P1, PT, R4, UR10, RZ ;  /* 0x0000000a04147c10 */ /* 0x000fe4000ff3e0ff */
[----:B------:R-:W-:-:S03]  /*0690*/  IADD3 R21, PT, PT, R11, R4, RZ ;  /* 0x000000040b157210 */ /* 0x000fc60007ffe0ff */
[----:B------:R-:W1:Y:S08]  /*06a0*/  LDC.64 R14, c[0x0][0x388] ;  /* 0x0000e200ff0e7b82 */ /* 0x000e700000000a00 */
[----:B------:R-:W2:Y:S01]  /*06b0*/  LDC.64 R12, c[0x0][0x380] ;  /* 0x0000e000ff0c7b82 */ /* 0x000ea20000000a00 */
[----:B0-----:R-:W-:-:S04]  /*06c0*/  IMAD.WIDE.U32 R16, R19, 0x4, R16 ;  /* 0x0000000413107825 */ /* 0x001fc800078e0010 */
[----:B------:R-:W-:Y:S02]  /*06d0*/  IMAD.X R19, RZ, RZ, RZ, P1 ;  /* 0x000000ffff137224 */ /* 0x000fe400008e06ff */
[----:B------:R-:W3:Y:S01]  /*06e0*/  LDG.E R17, desc[UR8][R16.64] ;  /* 0x0000000810117981 */ /* 0x000ee2000c1e1900 */
[----:B-1----:R-:W-:-:S05]  /*06f0*/  IMAD.WIDE R14, R21, 0x4, R14 ;  /* 0x00000004150e7825 */ /* 0x002fca00078e020e */
[----:B------:R-:W3:Y:S01]  /*0700*/  LDG.E R23, desc[UR8][R14.64] ;  /* 0x000000080e177981 */ /* 0x000ee2000c1e1900 */
[----:B--2---:R-:W-:-:S03]  /*0710*/  LEA R12, P1, R20, R12, 0x2 ;  /* 0x0000000c140c7211 */ /* 0x004fc600078210ff */
[----:B------:R-:W2:Y:S01]  /*0720*/  LDG.E R26, desc[UR8][R14.64+0x4] ;  /* 0x000004080e1a7981 */ /* 0x000ea2000c1e1900 */
[----:B------:R-:W-:-:S03]  /*0730*/  LEA.HI.X R13, R20, R13, R19, 0x2, P1 ;  /* 0x0000000d140d7211 */ /* 0x000fc600008f1413 */
[----:B------:R-:W4:Y:S04]  /*0740*/  LDG.E R22, desc[UR8][R14.64+0xc] ;  /* 0x00000c080e167981 */ /* 0x000f28000c1e1900 */
[----:B------:R-:W2:Y:S04]  /*0750*/  LDG.E R25, desc[UR8][R12.64+0x4] ;  /* 0x000004080c197981 */ /* 0x000ea8000c1e1900 */
[----:B------:R-:W5:Y:S04]  /*0760*/  LDG.E R20, desc[UR8][R14.64+0x8] ;  /* 0x000008080e147981 */ /* 0x000f68000c1e1900 */
[----:B------:R-:W5:Y:S04]  /*0770*/  LDG.E R21, desc[UR8][R12.64+0x8] ;  /* 0x000008080c157981 */ /* 0x000f68000c1e1900 */
[----:B------:R-:W4:Y:S04]  /*0780*/  LDG.E R19, desc[UR8][R12.64+0xc] ;  /* 0x00000c080c137981 */ /* 0x000f28000c1e1900 */
[----:B------:R-:W4:Y:S04]  /*0790*/  LDG.E R16, desc[UR8][R14.64+0x18] ;  /* 0x000018080e107981 */ /* 0x000f28000c1e1900 */
[----:B------:R-:W4:Y:S04]  /*07a0*/  LDG.E R27, desc[UR8][R12.64+0x18] ;  /* 0x000018080c1b7981 */ /* 0x000f28000c1e1900 */
[----:B------:R-:W4:Y:S01]  /*07b0*/  LDG.E R29, desc[UR8][R12.64+0x1c] ;  /* 0x00001c080c1d7981 */ /* 0x000f22000c1e1900 */
[----:B---3--:R-:W-:-:S03]  /*07c0*/  FFMA R24, R17, R23, R18 ;  /* 0x0000001711187223 */ /* 0x008fc60000000012 */
[----:B------:R-:W3:Y:S04]  /*07d0*/  LDG.E R23, desc[UR8][R14.64+0x10] ;  /* 0x000010080e177981 */ /* 0x000ee8000c1e1900 */
[----:B------:R-:W3:Y:S04]  /*07e0*/  LDG.E R18, desc[UR8][R12.64+0x10] ;  /* 0x000010080c127981 */ /* 0x000ee8000c1e1900 */
[----:B------:R-:W3:Y:S01]  /*07f0*/  LDG.E R17, desc[UR8][R12.64+0x14] ;  /* 0x000014080c117981 */ /* 0x000ee2000c1e1900 */
[----:B--2---:R-:W-:-:S03]  /*0800*/  FFMA R26, R25, R26, R24 ;  /* 0x0000001a191a7223 */ /* 0x004fc60000000018 */
[----:B------:R-:W2:Y:S04]  /*0810*/  LDG.E R24, desc[UR8][R14.64+0x14] ;  /* 0x000014080e187981 */ /* 0x000ea8000c1e1900 */
[----:B------:R-:W2:Y:S01]  /*0820*/  LDG.E R25, desc[UR8][R14.64+0x1c] ;  /* 0x00001c080e197981 */ /* 0x000ea2000c1e1900 */
[----:B-----5:R-:W-:-:S04]  /*0830*/  FFMA R20, R21, R20, R26 ;  /* 0x0000001415147223 */ /* 0x020fc8000000001a */
[----:B----4-:R-:W-:Y:S01]  /*0840*/  FFMA R19, R19, R22, R20 ;  /* 0x0000001613137223 */ /* 0x010fe20000000014 */
[----:B------:R-:W-:-:S03]  /*0850*/  IADD3 R4, PT, PT, R4, 0x8, RZ ;  /* 0x0000000804047810 */ /* 0x000fc60007ffe0ff */
[----:B---3--:R-:W-:-:S04]  /*0860*/  FFMA R18, R18, R23, R19 ;  /* 0x0000001712127223 */ /* 0x008fc80000000013 */
[----:B--2---:R-:W-:-:S04]  /*0870*/  FFMA R18, R17, R24, R18 ;  /* 0x0000001811127223 */ /* 0x004fc80000000012 */
[----:B------:R-:W-:-:S04]  /*0880*/  FFMA R18, R27, R16, R18 ;  /* 0x000000101b127223 */ /* 0x000fc80000000012 */
[----:B------:R-:W-:-:S07]  /*0890*/  FFMA R18, R29, R25, R18 ;  /* 0x000000191d127223 */ /* 0x000fce0000000012 */
.L_x_19:
        /* <DEDUP_REMOVED lines=14> */
[----:B-1----:R-:W-:-:S04]  /*0980*/  LEA R12, P1, R20, R12, 0x2 ;  /* 0x0000000c140c7211 */ /* 0x002fc800078210ff */
[----:B------:R-:W-:Y:S01]  /*0990*/  LEA.HI.X R13, R20, R13, R19, 0x2, P1 ;  /* 0x0000000d140d7211 */ /* 0x000fe200008f1413 */
[----:B--2---:R-:W-:-:S04]  /*09a0*/  IMAD.WIDE R16, R21, 0x4, R16 ;  /* 0x0000000415107825 */ /* 0x004fc800078e0210 */
[----:B------:R-:W2:Y:S04]  /*09b0*/  LDG.E R20, desc[UR8][R12.64+0x4] ;  /* 0x000004080c147981 */ /* 0x000ea8000c1e1900 */
[----:B------:R-:W3:Y:S04]  /*09c0*/  LDG.E R19, desc[UR8][R16.64] ;  /* 0x0000000810137981 */ /* 0x000ee8000c1e1900 */
[----:B------:R-:W2:Y:S04]  /*09d0*/  LDG.E R21, desc[UR8][R16.64+0x4] ;  /* 0x0000040810157981 */ /* 0x000ea8000c1e1900 */
[----:B------:R-:W4:Y:S04]  /*09e0*/  LDG.E R23, desc[UR8][R16.64+0x8] ;  /* 0x0000080810177981 */ /* 0x000f28000c1e1900 */
[----:B------:R-:W4:Y:S04]  /*09f0*/  LDG.E R22, desc[UR8][R12.64+0x8] ;  /* 0x000008080c167981 */ /* 0x000f28000c1e1900 */
[----:B------:R-:W5:Y:S04]  /*0a00*/  LDG.E R25, desc[UR8][R16.64+0xc] ;  /* 0x00000c0810197981 */ /* 0x000f68000c1e1900 */
[----:B------:R-:W5:Y:S01]  /*0a10*/  LDG.E R24, desc[UR8][R12.64+0xc] ;  /* 0x00000c080c187981 */ /* 0x000f62000c1e1900 */
[----:B------:R-:W-:Y:S01]  /*0a20*/  IADD3 R4, PT, PT, R4, 0x4, RZ ;  /* 0x0000000404047810 */ /* 0x000fe20007ffe0ff */
[----:B---3--:R-:W-:-:S04]  /*0a30*/  FFMA R19, R15, R19, R18 ;  /* 0x000000130f137223 */ /* 0x008fc80000000012 */
[----:B--2---:R-:W-:-:S04]  /*0a40*/  FFMA R19, R20, R21, R19 ;  /* 0x0000001514137223 */ /* 0x004fc80000000013 */
[----:B----4-:R-:W-:-:S04]  /*0a50*/  FFMA R19, R22, R23, R19 ;  /* 0x0000001716137223 */ /* 0x010fc80000000013 */
[----:B-----5:R-:W-:-:S07]  /*0a60*/  FFMA R18, R24, R25, R19 ;  /* 0x0000001918127223 */ /* 0x020fce0000000013 */
.L_x_20:
[----:B------:R-:W-:Y:S05]  /*0a70*/  @!P0 BRA `(.L_x_18) ;  /* 0x00000000005c8947 */ /* 0x000fea0003800000 */
[----:B------:R-:W0:Y:S01]  /*0a80*/  LDC.64 R14, c[0x0][0x380] ;  /* 0x0000e000ff0e7b82 */ /* 0x000e220000000a00 */
[----:B------:R-:W-:Y:S02]  /*0a90*/  IADD3 R17, PT, PT, R4, UR10, RZ ;  /* 0x0000000a04117c10 */ /* 0x000fe4000fffe0ff */
[----:B------:R-:W-:-:S05]  /*0aa0*/  IADD3 R11, PT, PT, R11, R4, RZ ;  /* 0x000000040b0b7210 */ /* 0x000fca0007ffe0ff */
[----:B------:R-:W1:Y:S01]  /*0ab0*/  LDC.64 R12, c[0x0][0x388] ;  /* 0x0000e200ff0c7b82 */ /* 0x000e620000000a00 */
[----:B0-----:R-:W-:-:S06]  /*0ac0*/  IMAD.WIDE.U32 R14, R17, 0x4, R14 ;  /* 0x00000004110e7825 */ /* 0x001fcc00078e000e */
[----:B------:R-:W2:Y:S01]  /*0ad0*/  LDG.E R15, desc[UR8][R14.64] ;  /* 0x000000080e0f7981 */ /* 0x000ea2000c1e1900 */
[----:B-1----:R-:W-:-:S05]  /*0ae0*/  IMAD.WIDE R12, R11, 0x4, R12 ;  /* 0x000000040b0c7825 */ /* 0x002fca00078e020c */
[----:B------:R-:W2:Y:S01]  /*0af0*/  LDG.E R11, desc[UR8][R12.64] ;  /* 0x000000080c0b7981 */ /* 0x000ea2000c1e1900 */
[----:B------:R-:W-:Y:S01]  /*0b00*/  ISETP.NE.AND P0, PT, R8, 0x1, PT ;  /* 0x000000010800780c */ /* 0x000fe20003f05270 */
[----:B--2---:R-:W-:-:S12]  /*0b10*/  FFMA R18, R15, R11, R18 ;  /* 0x0000000b0f127223 */ /* 0x004fd80000000012 */
[----:B------:R-:W-:Y:S05]  /*0b20*/  @!P0 BRA `(.L_x_18) ;  /* 0x0000000000308947 */ /* 0x000fea0003800000 */
[----:B------:R-:W0:Y:S01]  /*0b30*/  LDC.64 R14, c[0x0][0x380] ;  /* 0x0000e000ff0e7b82 */ /* 0x000e220000000a00 */
[----:B------:R-:W-:Y:S02]  /*0b40*/  IADD3 R4, P1, PT, R4, UR10, RZ ;  /* 0x0000000a04047c10 */ /* 0x000fe4000ff3e0ff */
[----:B------:R-:W-:Y:S02]  /*0b50*/  ISETP.NE.AND P0, PT, R8, 0x2, PT ;  /* 0x000000020800780c */ /* 0x000fe40003f05270 */
[----:B------:R-:W-:-:S11]  /*0b60*/  IADD3.X R11, PT, PT, RZ, RZ, RZ, P1, !PT ;  /* 0x000000ffff0b7210 */ /* 0x000fd60000ffe4ff */
[----:B------:R-:W2:Y:S01]  /*0b70*/  @P0 LDG.E R16, desc[UR8][R12.64+0x8] ;  /* 0x000008080c100981 */ /* 0x000ea2000c1e1900 */
[----:B0-----:R-:W-:-:S04]  /*0b80*/  LEA R14, P1, R4, R14, 0x2 ;  /* 0x0000000e040e7211 */ /* 0x001fc800078210ff */
[----:B------:R-:W-:Y:S02]  /*0b90*/  LEA.HI.X R15, R4, R15, R11, 0x2, P1 ;  /* 0x0000000f040f7211 */ /* 0x000fe400008f140b */
[----:B------:R-:W3:Y:S04]  /*0ba0*/  LDG.E R4, desc[UR8][R12.64+0x4] ;  /* 0x000004080c047981 */ /* 0x000ee8000c1e1900 */
[----:B------:R-:W3:Y:S04]  /*0bb0*/  LDG.E R11, desc[UR8][R14.64+0x4] ;  /* 0x000004080e0b7981 */ /* 0x000ee8000c1e1900 */
[----:B------:R-:W2:Y:S01]  /*0bc0*/  @P0 LDG.E R17, desc[UR8][R14.64+0x8] ;  /* 0x000008080e110981 */ /* 0x000ea2000c1e1900 */
[----:B---3--:R-:W-:-:S04]  /*0bd0*/  FFMA R18, R11, R4, R18 ;  /* 0x000000040b127223 */ /* 0x008fc80000000012 */
[----:B--2---:R-:W-:-:S07]  /*0be0*/  @P0 FFMA R18, R17, R16, R18 ;  /* 0x0000001011120223 */ /* 0x004fce0000000012 */
.L_x_18:
[----:B------:R-:W-:Y:S05]  /*0bf0*/  BRA.U UP0, `(.L_x_21) ;  /* 0xfffffff5004c7547 */ /* 0x000fea000b83ffff */
.L_x_15:
[----:B------:R-:W0:Y:S01]  /*0c00*/  LDC.64 R4, c[0x0][0x390] ;  /* 0x0000e400ff047b82 */ /* 0x000e220000000a00 */
[----:B------:R-:W-:-:S04]  /*0c10*/  IMAD R3, R2, 0xe, R3 ;  /* 0x0000000e02037824 */ /* 0x000fc800078e0203 */
[----:B------:R-:W-:-:S04]  /*0c20*/  IMAD R3, R0, 0xc4, R3 ;  /* 0x000000c400037824 */ /* 0x000fc800078e0203 */
[----:B0-----:R-:W-:-:S05]  /*0c30*/  IMAD.WIDE.U32 R2, R3, 0x4, R4 ;  /* 0x0000000403027825 */ /* 0x001fca00078e0004 */
[----:B------:R-:W-:Y:S01]  /*0c40*/  STG.E desc[UR8][R2.64], R18 ;  /* 0x0000001202007986 */ /* 0x000fe2000c101908 */
[----:B------:R-:W-:Y:S05]  /*0c50*/  EXIT ;  /* 0x000000000000794d */ /* 0x000fea0003800000 */
.L_x_22:
        /* <DEDUP_REMOVED lines=10> */
.L_x_33:


//--------------------- .text._Z12cudaConvolvePfS_S_ii --------------------------
	.section	.text._Z12cudaConvolvePfS_S_ii,"ax",@progbits
	.align	128
        .global         _Z12cudaConvolvePfS_S_ii
        .type           _Z12cudaConvolvePfS_S_ii,@function
        .size           _Z12cudaConvolvePfS_S_ii,(.L_x_34 - _Z12cudaConvolvePfS_S_ii)
        .other          _Z12cudaConvolvePfS_S_ii,@"STO_CUDA_ENTRY STV_DEFAULT"
_Z12cudaConvolvePfS_S_ii:
.text._Z12cudaConvolvePfS_S_ii:
        /* <DEDUP_REMOVED lines=9> */
[C---:B------:R-:W-:Y:S01]  /*0090*/  LOP3.LUT R8, R9.reuse, 0x7ffffff0, RZ, 0xc0, !PT ;  /* 0x7ffffff009087812 */ /* 0x040fe200078ec0ff */
[----:B------:R-:W-:Y:S01]  /*00a0*/  UMOV UR4, URZ ;  /* 0x000000ff00047c82 */ /* 0x000fe20008000000 */
[C---:B------:R-:W-:Y:S02]  /*00b0*/  LOP3.LUT R18, R9.reuse, 0xf, RZ, 0xc0, !PT ;  /* 0x0000000f09127812 */ /* 0x040fe400078ec0ff */
[C---:B------:R-:W-:Y:S02]  /*00c0*/  LOP3.LUT R19, R9.reuse, 0x7, RZ, 0xc0, !PT ;  /* 0x0000000709137812 */ /* 0x040fe400078ec0ff */
[----:B------:R-:W-:Y:S02]  /*00d0*/  LOP3.LUT R9, R9, 0x3, RZ, 0xc0, !PT ;  /* 0x0000000309097812 */ /* 0x000fe400078ec0ff */
[----:B------:R-:W-:Y:S02]  /*00e0*/  MOV R13, RZ ;  /* 0x000000ff000d7202 */ /* 0x000fe40000000f00 */
[----:B------:R-:W-:-:S07]  /*00f0*/  IADD3 R10, PT, PT, -R8, RZ, RZ ;  /* 0x000000ff080a7210 */ /* 0x000fce0007ffe1ff */
.L_x_29:
[----:B------:R-:W0:Y:S01]  /*0100*/  LDC.64 R2, c[0x0][0x398] ;  /* 0x0000e600ff027b82 */ /* 0x000e220000000a00 */
[----:B------:R-:W-:Y:S02]  /*0110*/  IADD3 R11, PT, PT, R6, UR4, RZ ;  /* 0x00000004060b7c10 */ /* 0x000fe4000fffe0ff */
[----:B------:R-:W-:Y:S02]  /*0120*/  MOV R14, RZ ;  /* 0x000000ff000e7202 */ /* 0x000fe40000000f00 */
[----:B0-----:R-:W-:Y:S01]  /*0130*/  ISETP.GE.U32.AND P1, PT, R3, 0x10, PT ;  /* 0x000000100300780c */ /* 0x001fe20003f26070 */
[-C--:B------:R-:W-:Y:S01]  /*0140*/  IMAD R12, R0, R3.reuse, UR4 ;  /* 0x00000004000c7e24 */ /* 0x080fe2000f8e0203 */
[----:B------:R-:W-:Y:S01]  /*0150*/  UIADD3 UR4, UPT, UPT, UR4, 0x1, URZ ;  /* 0x0000000104047890 */ /* 0x000fe2000fffe0ff */
[----:B------:R-:W-:Y:S02]  /*0160*/  IMAD R11, R11, R2, R7 ;  /* 0x000000020b0b7224 */ /* 0x000fe400078e0207 */
[----:B------:R-:W-:-:S03]  /*0170*/  IMAD R12, R12, R3, RZ ;  /* 0x000000030c0c7224 */ /* 0x000fc600078e02ff */
[----:B------:R-:W-:-:S05]  /*0180*/  ISETP.NE.AND P0, PT, R3, UR4, PT ;  /* 0x0000000403007c0c */ /* 0x000fca000bf05270 */
[----:B------:R-:W-:Y:S08]  /*0190*/  @!P1 BRA `(.L_x_24) ;  /* 0x0000000000f49947 */ /* 0x000ff00003800000 */
[----:B------:R-:W-:Y:S02]  /*01a0*/  MOV R15, R12 ;  /* 0x0000000c000f7202 */ /* 0x000fe40000000f00 */
[----:B------:R-:W-:Y:S02]  /*01b0*/  MOV R17, R11 ;  /* 0x0000000b00117202 */ /* 0x000fe40000000f00 */
[----:B------:R-:W-:-:S07]  /*01c0*/  MOV R14, R10 ;  /* 0x0000000a000e7202 */ /* 0x000fce0000000f00 */
.L_x_25:
[----:B------:R-:W0:Y:S08]  /*01d0*/  LDC.64 R4, c[0x0][0x388] ;  /* 0x0000e200ff047b82 */ /* 0x000e300000000a00 */
[----:B------:R-:W1:Y:S01]  /*01e0*/  LDC.64 R2, c[0x0][0x380] ;  /* 0x0000e000ff027b82 */ /* 0x000e620000000a00 */
[----:B0-----:R-:W-:-:S05]  /*01f0*/  IMAD.WIDE R4, R17, 0x4, R4 ;  /* 0x0000000411047825 */ /* 0x001fca00078e0204 */
[----:B------:R-:W2:Y:S01]  /*0200*/  LDG.E R22, desc[UR6][R4.64] ;  /* 0x0000000604167981 */ /* 0x000ea2000c1e1900 */
[----:B-1----:R-:W-:-:S03]  /*0210*/  IMAD.WIDE R2, R15, 0x4, R2 ;  /* 0x000000040f027825 */ /* 0x002fc600078e0202 */
[----:B------:R-:W3:Y:S04]  /*0220*/  LDG.E R24, desc[UR6][R4.64+0x4] ;  /* 0x0000040604187981 */ /* 0x000ee8000c1e1900 */
[----:B------:R-:W2:Y:S04]  /*0230*/  LDG.E R16, desc[UR6][R2.64] ;  /* 0x0000000602107981 */ /* 0x000ea8000c1e1900 */
[----:B------:R-:W3:Y:S04]  /*0240*/  LDG.E R23, desc[UR6][R2.64+0x4] ;  /* 0x0000040602177981 */ /* 0x000ee8000c1e1900 */
[----:B------:R-:W4:Y:S04]  /*0250*/  LDG.E R20, desc[UR6][R4.64+0x8] ;  /* 0x0000080604147981 */ /* 0x000f28000c1e1900 */
[----:B------:R-:W4:Y:S04]  /*0260*/  LDG.E R21, desc[UR6][R2.64+0x8] ;  /* 0x0000080602157981 */ /* 0x000f28000c1e1900 */
        /* <DEDUP_REMOVED lines=10> */
[----:B------:R-:W5:Y:S04]  /*0310*/  LDG.E R24, desc[UR6][R4.64+0x14] ;  /* 0x0000140604187981 */ /* 0x000f68000c1e1900 */
[----:B------:R-:W4:Y:S04]  /*0320*/  LDG.E R20, desc[UR6][R4.64+0x18] ;  /* 0x0000180604147981 */ /* 0x000f28000c1e1900 */
[----:B------:R-:W4:Y:S01]  /*0330*/  LDG.E R21, desc[UR6][R2.64+0x18] ;  /* 0x0000180602157981 */ /* 0x000f22000c1e1900 */
[----:B--2---:R-:W-:-:S03]  /*0340*/  FFMA R13, R16, R13, R27 ;  /* 0x0000000d100d7223 */ /* 0x004fc6000000001b */
[----:B------:R-:W2:Y:S01]  /*0350*/  LDG.E R16, desc[UR6][R2.64+0x1c] ;  /* 0x00001c0602107981 */ /* 0x000ea2000c1e1900 */
[----:B---3--:R-:W-:-:S03]  /*0360*/  FFMA R22, R22, R23, R13 ;  /* 0x0000001716167223 */ /* 0x008fc6000000000d */
[----:B------:R-:W2:Y:S01]  /*0370*/  LDG.E R13, desc[UR6][R4.64+0x1c] ;  /* 0x00001c06040d7981 */ /* 0x000ea2000c1e1900 */
[----:B-----5:R-:W-:-:S03]  /*0380*/  FFMA R24, R25, R24, R22 ;  /* 0x0000001819187223 */ /* 0x020fc60000000016 */
[----:B------:R-:W3:Y:S04]  /*0390*/  LDG.E R23, desc[UR6][R4.64+0x20] ;  /* 0x0000200604177981 */ /* 0x000ee8000c1e1900 */
[----:B------:R-:W3:Y:S01]  /*03a0*/  LDG.E R22, desc[UR6][R2.64+0x20] ;  /* 0x0000200602167981 */ /* 0x000ee2000c1e1900 */
[----:B----4-:R-:W-:-:S03]  /*03b0*/  FFMA R27, R21, R20, R24 ;  /* 0x00000014151b7223 */ /* 0x010fc60000000018 */
[----:B------:R-:W4:Y:S04]  /*03c0*/  LDG.E R24, desc[UR6][R4.64+0x24] ;  /* 0x0000240604187981 */ /* 0x000f28000c1e1900 */
[----:B------:R-:W4:Y:S04]  /*03d0*/  LDG.E R25, desc[UR6][R2.64+0x24] ;  /* 0x0000240602197981 */ /* 0x000f28000c1e1900 */
[----:B------:R-:W5:Y:S04]  /*03e0*/  LDG.E R20, desc[UR6][R4.64+0x28] ;  /* 0x0000280604147981 */ /* 0x000f68000c1e1900 */
[----:B------:R-:W5:Y:S01]  /*03f0*/  LDG.E R21, desc[UR6][R2.64+0x28] ;  /* 0x0000280602157981 */ /* 0x000f62000c1e1900 */
[----:B--2---:R-:W-:-:S03]  /*0400*/  FFMA R13, R16, R13, R27 ;  /* 0x0000000d100d7223 */ /* 0x004fc6000000001b */
[----:B------:R-:W2:Y:S01]  /*0410*/  LDG.E R16, desc[UR6][R2.64+0x2c] ;  /* 0x00002c0602107981 */ /* 0x000ea2000c1e1900 */
[----:B---3--:R-:W-:-:S03]  /*0420*/  FFMA R22, R22, R23, R13 ;  /* 0x0000001716167223 */ /* 0x008fc6000000000d */
[----:B------:R-:W2:Y:S04]  /*0430*/  LDG.E R13, desc[UR6][R4.64+0x2c] ;  /* 0x00002c06040d7981 */ /* 0x000ea8000c1e1900 */
[----:B------:R-:W3:Y:S01]  /*0440*/  LDG.E R23, desc[UR6][R2.64+0x30] ;  /* 0x0000300602177981 */ /* 0x000ee2000c1e1900 */
[----:B----4-:R-:W-:-:S03]  /*0450*/  FFMA R24, R25, R24, R22 ;  /* 0x0000001819187223 */ /* 0x010fc60000000016 */
[----:B------:R-:W3:Y:S04]  /*0460*/  LDG.E R22, desc[UR6][R4.64+0x30] ;  /* 0x0000300604167981 */ /* 0x000ee8000c1e1900 */
[----:B------:R-:W4:Y:S01]  /*0470*/  LDG.E R25, desc[UR6][R2.64+0x34] ;  /* 0x0000340602197981 */ /* 0x000f22000c1e1900 */
[----:B-----5:R-:W-:-:S03]  /*0480*/  FFMA R27, R21, R20, R24 ;  /* 0x00000014151b7223 */ /* 0x020fc60000000018 */
[----:B------:R-:W5:Y:S04]  /*0490*/  LDG.E R21, desc[UR6][R4.64+0x38] ;  /* 0x0000380604157981 */ /* 0x000f68000c1e1900 */
[----:B------:R-:W5:Y:S04]  /*04a0*/  LDG.E R20, desc[UR6][R2.64+0x38] ;  /* 0x0000380602147981 */ /* 0x000f68000c1e1900 */
[----:B------:R-:W5:Y:S01]  /*04b0*/  LDG.E R24, desc[UR6][R4.64+0x3c] ;  /* 0x00003c0604187981 */ /* 0x000f62000c1e1900 */
[----:B------:R-:W-:-:S04]  /*04c0*/  IADD3 R14, PT, PT, R14, 0x10, RZ ;  /* 0x000000100e0e7810 */ /* 0x000fc80007ffe0ff */
[----:B------:R-:W-:Y:S02]  /*04d0*/  ISETP.NE.AND P1, PT, R14, RZ, PT ;  /* 0x000000ff0e00720c */ /* 0x000fe40003f25270 */
[----:B------:R-:W-:Y:S02]  /*04e0*/  IADD3 R17, PT, PT, R17, 0x10, RZ ;  /* 0x0000001011117810 */ /* 0x000fe40007ffe0ff */
[----:B------:R-:W-:Y:S01]  /*04f0*/  IADD3 R15, PT, PT, R15, 0x10, RZ ;  /* 0x000000100f0f7810 */ /* 0x000fe20007ffe0ff */
[----:B--2---:R-:W-:-:S04]  /*0500*/  FFMA R16, R16, R13, R27 ;  /* 0x0000000d10107223 */ /* 0x004fc8000000001b */
[----:B---3--:R-:W-:-:S04]  /*0510*/  FFMA R16, R23, R22, R16 ;  /* 0x0000001617107223 */ /* 0x008fc80000000010 */
[----:B----4-:R-:W-:-:S04]  /*0520*/  FFMA R25, R25, R26, R16 ;  /* 0x0000001a19197223 */ /* 0x010fc80000000010 */
[----:B-----5:R-:W-:-:S04]  /*0530*/  FFMA R21, R20, R21, R25 ;  /* 0x0000001514157223 */ /* 0x020fc80000000019 */
[----:B------:R-:W-:Y:S01]  /*0540*/  FFMA R13, R28, R24, R21 ;  /* 0x000000181c0d7223 */ /* 0x000fe20000000015 */
[----:B------:R-:W-:Y:S06]  /*0550*/  @P1 BRA `(.L_x_25) ;  /* 0xfffffffc001c1947 */ /* 0x000fec000383ffff */
[----:B------:R-:W-:-:S07]  /*0560*/  MOV R14, R8 ;  /* 0x00000008000e7202 */ /* 0x000fce0000000f00 */
.L_x_24:
[----:B------:R-:W-:-:S13]  /*0570*/  ISETP.NE.AND P1, PT, R18, RZ, PT ;  /* 0x000000ff1200720c */ /* 0x000fda0003f25270 */
[----:B------:R-:W-:Y:S05]  /*0580*/  @!P1 BRA `(.L_x_26) ;  /* 0x0000000400389947 */ /* 0x000fea0003800000 */
[----:B------:R-:W-:Y:S02]  /*0590*/  IADD3 R2, PT, PT, R18, -0x1, RZ ;  /* 0xffffffff12027810 */ /* 0x000fe40007ffe0ff */
[----:B------:R-:W-:Y:S02]  /*05a0*/  ISETP.NE.AND P2, PT, R19, RZ, PT ;  /* 0x000000ff1300720c */ /* 0x000fe40003f45270 */
[----:B------:R-:W-:-:S13]  /*05b0*/  ISETP.GE.U32.AND P1, PT, R2, 0x7, PT ;  /* 0x000000070200780c */ /* 0x000fda0003f26070 */
[----:B------:R-:W-:Y:S05]  /*05c0*/  @!P1 BRA `(.L_x_27) ;  /* 0x00000000007c9947 */ /* 0x000fea0003800000 */
[----:B------:R-:W0:Y:S01]  /*05d0*/  LDC.64 R2, c[0x0][0x380] ;  /* 0x0000e000ff027b82 */ /* 0x000e220000000a00 */
[-C--:B------:R-:W-:Y:S02]  /*05e0*/  IADD3 R15, PT, PT, R12, R14.reuse, RZ ;  /* 0x0000000e0c0f7210 */ /* 0x080fe40007ffe0ff */
[----:B------:R-:W-:-:S05]  /*05f0*/  IADD3 R17, PT, PT, R11, R14, RZ ;  /* 0x0000000e0b117210 */ /* 0x000fca0007ffe0ff */
        /* <DEDUP_REMOVED lines=19> */
[----:B------:R-:W3:Y:S04]  /*0730*/  LDG.E R24, desc[UR6][R4.64+0x14] ;  /* 0x0000140604187981 */ /* 0x000ee8000c1e1900 */
[----:B------:R-:W3:Y:S01]  /*0740*/  LDG.E R21, desc[UR6][R2.64+0x18] ;  /* 0x0000180602157981 */ /* 0x000ee2000c1e1900 */
[----:B----4-:R-:W-:-:S04]  /*0750*/  FFMA R15, R20, R15, R27 ;  /* 0x0000000f140f7223 */ /* 0x010fc8000000001b */
[----:B-----5:R-:W-:Y:S01]  /*0760*/  FFMA R16, R16, R17, R15 ;  /* 0x0000001110107223 */ /* 0x020fe2000000000f */
[----:B------:R-:W-:-:S03]  /*0770*/  IADD3 R14, PT, PT, R14, 0x8, RZ ;  /* 0x000000080e0e7810 */ /* 0x000fc60007ffe0ff */
[----:B--2---:R-:W-:-:S04]  /*0780*/  FFMA R16, R13, R22, R16 ;  /* 0x000000160d107223 */ /* 0x004fc80000000010 */
[----:B---3--:R-:W-:-:S04]  /*0790*/  FFMA R16, R23, R24, R16 ;  /* 0x0000001817107223 */ /* 0x008fc80000000010 */
[----:B------:R-:W-:-:S04]  /*07a0*/  FFMA R16, R21, R26, R16 ;  /* 0x0000001a15107223 */ /* 0x000fc80000000010 */
[----:B------:R-:W-:-:S07]  /*07b0*/  FFMA R13, R25, R28, R16 ;  /* 0x0000001c190d7223 */ /* 0x000fce0000000010 */
.L_x_27:
        /* <DEDUP_REMOVED lines=18> */
[----:B------:R-:W5:Y:S01]  /*08e0*/  LDG.E R23, desc[UR6][R2.64+0xc] ;  /* 0x00000c0602177981 */ /* 0x000f62000c1e1900 */
[----:B------:R-:W-:Y:S01]  /*08f0*/  IADD3 R14, PT, PT, R14, 0x4, RZ ;  /* 0x000000040e0e7810 */ /* 0x000fe20007ffe0ff */
[----:B--2---:R-:W-:-:S04]  /*0900*/  FFMA R15, R16, R15, R13 ;  /* 0x0000000f100f7223 */ /* 0x004fc8000000000d */
[----:B---3--:R-:W-:-:S04]  /*0910*/  FFMA R15, R20, R17, R15 ;  /* 0x00000011140f7223 */ /* 0x008fc8000000000f */
[----:B----4-:R-:W-:-:S04]  /*0920*/  FFMA R15, R22, R21, R15 ;  /* 0x00000015160f7223 */ /* 0x010fc8000000000f */
[----:B-----5:R-:W-:-:S07]  /*0930*/  FFMA R13, R24, R23, R15 ;  /* 0x00000017180d7223 */ /* 0x020fce000000000f */
.L_x_28:
[----:B------:R-:W-:Y:S05]  /*0940*/  @!P2 BRA `(.L_x_26) ;  /* 0x000000000048a947 */ /* 0x000fea0003800000 */
[----:B------:R-:W0:Y:S01]  /*0950*/  LDC.64 R4, c[0x0][0x380] ;  /* 0x0000e000ff047b82 */ /* 0x000e220000000a00 */
[-C--:B------:R-:W-:Y:S02]  /*0960*/  IADD3 R15, PT, PT, R12, R14.reuse, RZ ;  /* 0x0000000e0c0f7210 */ /* 0x080fe40007ffe0ff */
[----:B------:R-:W-:-:S05]  /*0970*/  IADD3 R11, PT, PT, R11, R14, RZ ;  /* 0x0000000e0b0b7210 */ /* 0x000fca0007ffe0ff */
[----:B------:R-:W1:Y:S01]  /*0980*/  LDC.64 R2, c[0x0][0x388] ;  /* 0x0000e200ff027b82 */ /* 0x000e620000000a00 */
[----:B0-----:R-:W-:-:S05]  /*0990*/  IMAD.WIDE R4, R15, 0x4, R4 ;  /* 0x000000040f047825 */ /* 0x001fca00078e0204 */
[----:B------:R-:W2:Y:S01]  /*09a0*/  LDG.E R12, desc[UR6][R4.64] ;  /* 0x00000006040c7981 */ /* 0x000ea2000c1e1900 */
[----:B-1----:R-:W-:-:S05]  /*09b0*/  IMAD.WIDE R2, R11, 0x4, R2 ;  /* 0x000000040b027825 */ /* 0x002fca00078e0202 */
[----:B------:R-:W2:Y:S01]  /*09c0*/  LDG.E R11, desc[UR6][R2.64] ;  /* 0x00000006020b7981 */ /* 0x000ea2000c1e1900 */
[----:B------:R-:W-:Y:S01]  /*09d0*/  ISETP.NE.AND P1, PT, R9, 0x1, PT ;  /* 0x000000010900780c */ /* 0x000fe20003f25270 */
[----:B--2---:R-:W-:-:S12]  /*09e0*/  FFMA R13, R12, R11, R13 ;  /* 0x0000000b0c0d7223 */ /* 0x004fd8000000000d */
[----:B------:R-:W-:Y:S05]  /*09f0*/  @!P1 BRA `(.L_x_26) ;  /* 0x00000000001c9947 */ /* 0x000fea0003800000 */
[----:B------:R-:W-:Y:S01]  /*0a00*/  ISETP.NE.AND P1, PT, R9, 0x2, PT ;  /* 0x000000020900780c */ /* 0x000fe20003f25270 */
[----:B------:R-:W2:Y:S04]  /*0a10*/  LDG.E R12, desc[UR6][R4.64+0x4] ;  /* 0x00000406040c7981 */ /* 0x000ea8000c1e1900 */
[----:B------:R-:W2:Y:S08]  /*0a20*/  LDG.E R11, desc[UR6][R2.64+0x4] ;  /* 0x00000406020b7981 */ /* 0x000eb0000c1e1900 */
[----:B------:R-:W3:Y:S04]  /*0a30*/  @P1 LDG.E R14, desc[UR6][R4.64+0x8] ;  /* 0x00000806040e1981 */ /* 0x000ee8000c1e1900 */
[----:B------:R-:W3:Y:S01]  /*0a40*/  @P1 LDG.E R15, desc[UR6][R2.64+0x8] ;  /* 0x00000806020f1981 */ /* 0x000ee2000c1e1900 */
[----:B--2---:R-:W-:-:S04]  /*0a50*/  FFMA R13, R12, R11, R13 ;  /* 0x0000000b0c0d7223 */ /* 0x004fc8000000000d */
[----:B---3--:R-:W-:-:S07]  /*0a60*/  @P1 FFMA R13, R14, R15, R13 ;  /* 0x0000000f0e0d1223 */ /* 0x008fce000000000d */
.L_x_26:
[----:B------:R-:W-:Y:S05]  /*0a70*/  @P0 BRA `(.L_x_29) ;  /* 0xfffffff400a00947 */ /* 0x000fea000383ffff */
.L_x_23:
[----:B------:R-:W0:Y:S01]  /*0a80*/  LDC.64 R2, c[0x0][0x390] ;  /* 0x0000e400ff027b82 */ /* 0x000e220000000a00 */
[----:B------:R-:W-:-:S04]  /*0a90*/  IMAD R7, R6, 0x1c, R7 ;  /* 0x0000001c06077824 */ /* 0x000fc800078e0207 */
[----:B------:R-:W-:-:S04]  /*0aa0*/  IMAD R7, R0, 0x310, R7 ;  /* 0x0000031000077824 */ /* 0x000fc800078e0207 */
[----:B0-----:R-:W-:-:S05]  /*0ab0*/  IMAD.WIDE.U32 R2, R7, 0x4, R2 ;  /* 0x0000000407027825 */ /* 0x001fca00078e0002 */
[----:B------:R-:W-:Y:S01]  /*0ac0*/  STG.E desc[UR6][R2.64], R13 ;  /* 0x0000000d02007986 */ /* 0x000fe2000c101906 */
[----:B------:R-:W-:Y:S05]  /*0ad0*/  EXIT ;  /* 0x000000000000794d */ /* 0x000fea0003800000 */
.L_x_30:
        /* <DEDUP_REMOVED lines=10> */
.L_x_34:


//--------------------- .nv.shared.reserved.0     --------------------------
	.section	.nv.shared.reserved.0,"aw",@nobits
	.weak		__nv_reservedSMEM_offset_0_alias
	.size		__nv_reservedSMEM_offset_0_alias, 0, 64
	.other		__nv_reservedSMEM_offset_0_alias,@"STO_CUDA_RESERVED_SHARED STV_DEFAULT"
__nv_reservedSMEM_offset_0_alias:
	.zero		0
	.zero		64


//--------------------- .nv.constant0._Z21apply_activation_tanhPfi --------------------------
	.section	.nv.constant0._Z21apply_activation_tanhPfi,"a",@progbits
	.sectionflags	@""
	.align	4
.nv.constant0._Z21apply_activation_tanhPfi:
	.zero		908


//--------------------- .nv.constant0._Z12cudaSamplingPfS_S_ii --------------------------
	.section	.nv.constant0._Z12cudaSamplingPfS_S_ii,"a",@progbits
	.sectionflags	@""
	.align	4
.nv.constant0._Z12cudaSamplingPfS_S_ii:
	.zero		928


//--------------------- .nv.constant0._Z12cudaConvolvePfS_S_ii --------------------------
	.section	.nv.constant0._Z12cudaConvolvePfS_S_ii,"a",@progbits
	.sectionflags	@""
	.align	4
.nv.constant0._Z12cudaConvolvePfS_S_ii:
	.zero		928


//--------------------- SYMBOLS --------------------------

	.type		.nv.reservedSmem.offset0,@object
	.size		.nv.reservedSmem.offset0,0x4
